	.target	sm_100a

	.elftype	@"ET_EXEC"


//--------------------- .note.nv.tkinfo           --------------------------
	.section	.note.nv.tkinfo,"",@"SHT_NOTE"
	.sectionflags	@"SHF_NOTE_NV_TKINFO"
	.tkinfo
        /*0018*/ 	.word	0x00000002
        /*0030*/ 	.string	""
        /*0030*/ 	.string	"ptxas"
        /*0030*/ 	.string	"Cuda compilation tools, release 13.0, V13.0.88"
        /*0030*/ 	.string	"Build cuda_13.0.r13.0/compiler.36424714_0"
        /*0030*/ 	.string	"-arch sm_100a -m 64 "



//--------------------- .note.nv.cuinfo           --------------------------
	.section	.note.nv.cuinfo,"",@"SHT_NOTE"
	.sectionflags	@"SHF_NOTE_NV_CUINFO"
        /*0018*/ 	.short	0x0002
        /*001a*/ 	.short	0x0064
        /*001c*/ 	.short	0x0082
	.zero		2


//--------------------- .nv.info                  --------------------------
	.section	.nv.info,"",@"SHT_CUDA_INFO"
	.align	4


	//----- nvinfo : EIATTR_REGCOUNT
	.align		4
        /*0000*/ 	.byte	0x04, 0x2f
        /*0002*/ 	.short	(.L_19 - .L_18)
	.align		4
.L_18:
        /*0004*/ 	.word	index@(_ZN7cutlass13device_kernelINS_4gemm6kernel13GemmUniversalIN4cute5tupleIJiiiiEEENS1_10collective13CollectiveMmaINS1_35MainloopSm100TmaUmmaWarpSpecializedILi3ELi2ELi2ENS5_IJNS4_1CILi1EEESB_SB_EEEEENS5_IJNSA_ILi128EEENSA_ILi256EEENSA_ILi32EEEEEENS_10bfloat16_tENS5_IJlSB_lEEESI_SJ_NS4_8TiledMMAINS4_8MMA_AtomIJNS4_20SM100_MMA_F16BF16_SSISI_SI_fLi128ELi256ELNS4_4UMMA5MajorE0ELSO_0ELNSN_7ScaleInE0ELSP_0EEEEEENS4_6LayoutISC_NS5_IJNSA_ILi0EEEST_ST_EEEEENS5_IJNS4_10UnderscoreESW_SW_EEEEENS4_13SM90_TMA_LOADENS4_14ComposedLayoutINS4_7SwizzleILi2ELi4ELi3EEENS4_18smem_ptr_flag_bitsILi16EEENSS_INS5_IJNSA_ILi8EEESG_EEENS5_IJSG_SB_EEEEEEEvNS4_8identityESZ_S19_vS1A_EENS_8epilogue10collective18CollectiveEpilogueINS1C_23Sm100TmaWarpSpecializedILi4ELi2ELi64ELb1ELb0EEEJSH_NS5_IJNSS_ISE_SB_EENSS_INSA_ILi64EEESB_EEEEESI_SJ_SI_SJ_NS1C_6fusion15FusionCallbacksIS1G_NS1L_17LinearCombinationISI_fSI_fLNS_15FloatRoundStyleE2EEESH_S1K_JEEENS4_5SM1004TMEM4LOAD26SM100_TMEM_LOAD_32dp32b64xESZ_NS10_INS11_ILi3ELi4ELi3EEES14_NSS_INS5_IJS15_S1I_EEENS5_IJS1I_SB_EEEEEEENS4_39AutoVectorizingCopyWithAssumedAlignmentILi128EEENS4_14SM90_TMA_STOREES1Z_S21_S21_EEEvvEEEEvNT_6ParamsE)
        /*0008*/ 	.word	0x000000b9


	//----- nvinfo : EIATTR_FRAME_SIZE
	.align		4
.L_19:
        /*000c*/ 	.byte	0x04, 0x11
        /*000e*/ 	.short	(.L_21 - .L_20)
	.align		4
.L_20:
        /*0010*/ 	.word	index@($__internal_2_$__cuda_sm10x_tcgen05_guardrail_trap_unallocated_columns_being_dealloced)
        /*0014*/ 	.word	0x00000000


	//----- nvinfo : EIATTR_FRAME_SIZE
	.align		4
.L_21:
        /*0018*/ 	.byte	0x04, 0x11
        /*001a*/ 	.short	(.L_23 - .L_22)
	.align		4
.L_22:
        /*001c*/ 	.word	index@($__internal_1_$__cuda_sm10x_tcgen05_guardrail_trap_phase_invalid_during_alloc)
        /*0020*/ 	.word	0x00000000


	//----- nvinfo : EIATTR_FRAME_SIZE
	.align		4
.L_23:
        /*0024*/ 	.byte	0x04, 0x11
        /*0026*/ 	.short	(.L_25 - .L_24)
	.align		4
.L_24:
        /*0028*/ 	.word	index@($__internal_0_$__cuda_sm10x_tcgen05_guardrail_trap_col_being_dealloced_not_returned_by_alloc)
        /*002c*/ 	.word	0x00000000


	//----- nvinfo : EIATTR_FRAME_SIZE
	.align		4
.L_25:
        /*0030*/ 	.byte	0x04, 0x11
        /*0032*/ 	.short	(.L_27 - .L_26)
	.align		4
.L_26:
        /*0034*/ 	.word	index@(_ZN7cutlass13device_kernelINS_4gemm6kernel13GemmUniversalIN4cute5tupleIJiiiiEEENS1_10collective13CollectiveMmaINS1_35MainloopSm100TmaUmmaWarpSpecializedILi3ELi2ELi2ENS5_IJNS4_1CILi1EEESB_SB_EEEEENS5_IJNSA_ILi128EEENSA_ILi256EEENSA_ILi32EEEEEENS_10bfloat16_tENS5_IJlSB_lEEESI_SJ_NS4_8TiledMMAINS4_8MMA_AtomIJNS4_20SM100_MMA_F16BF16_SSISI_SI_fLi128ELi256ELNS4_4UMMA5MajorE0ELSO_0ELNSN_7ScaleInE0ELSP_0EEEEEENS4_6LayoutISC_NS5_IJNSA_ILi0EEEST_ST_EEEEENS5_IJNS4_10UnderscoreESW_SW_EEEEENS4_13SM90_TMA_LOADENS4_14ComposedLayoutINS4_7SwizzleILi2ELi4ELi3EEENS4_18smem_ptr_flag_bitsILi16EEENSS_INS5_IJNSA_ILi8EEESG_EEENS5_IJSG_SB_EEEEEEEvNS4_8identityESZ_S19_vS1A_EENS_8epilogue10collective18CollectiveEpilogueINS1C_23Sm100TmaWarpSpecializedILi4ELi2ELi64ELb1ELb0EEEJSH_NS5_IJNSS_ISE_SB_EENSS_INSA_ILi64EEESB_EEEEESI_SJ_SI_SJ_NS1C_6fusion15FusionCallbacksIS1G_NS1L_17LinearCombinationISI_fSI_fLNS_15FloatRoundStyleE2EEESH_S1K_JEEENS4_5SM1004TMEM4LOAD26SM100_TMEM_LOAD_32dp32b64xESZ_NS10_INS11_ILi3ELi4ELi3EEES14_NSS_INS5_IJS15_S1I_EEENS5_IJS1I_SB_EEEEEEENS4_39AutoVectorizingCopyWithAssumedAlignmentILi128EEENS4_14SM90_TMA_STOREES1Z_S21_S21_EEEvvEEEEvNT_6ParamsE)
        /*0038*/ 	.word	0x00000000


	//----- nvinfo : EIATTR_MIN_STACK_SIZE
	.align		4
.L_27:
        /*003c*/ 	.byte	0x04, 0x12
        /*003e*/ 	.short	(.L_29 - .L_28)
	.align		4
.L_28:
        /*0040*/ 	.word	index@(_ZN7cutlass13device_kernelINS_4gemm6kernel13GemmUniversalIN4cute5tupleIJiiiiEEENS1_10collective13CollectiveMmaINS1_35MainloopSm100TmaUmmaWarpSpecializedILi3ELi2ELi2ENS5_IJNS4_1CILi1EEESB_SB_EEEEENS5_IJNSA_ILi128EEENSA_ILi256EEENSA_ILi32EEEEEENS_10bfloat16_tENS5_IJlSB_lEEESI_SJ_NS4_8TiledMMAINS4_8MMA_AtomIJNS4_20SM100_MMA_F16BF16_SSISI_SI_fLi128ELi256ELNS4_4UMMA5MajorE0ELSO_0ELNSN_7ScaleInE0ELSP_0EEEEEENS4_6LayoutISC_NS5_IJNSA_ILi0EEEST_ST_EEEEENS5_IJNS4_10UnderscoreESW_SW_EEEEENS4_13SM90_TMA_LOADENS4_14ComposedLayoutINS4_7SwizzleILi2ELi4ELi3EEENS4_18smem_ptr_flag_bitsILi16EEENSS_INS5_IJNSA_ILi8EEESG_EEENS5_IJSG_SB_EEEEEEEvNS4_8identityESZ_S19_vS1A_EENS_8epilogue10collective18CollectiveEpilogueINS1C_23Sm100TmaWarpSpecializedILi4ELi2ELi64ELb1ELb0EEEJSH_NS5_IJNSS_ISE_SB_EENSS_INSA_ILi64EEESB_EEEEESI_SJ_SI_SJ_NS1C_6fusion15FusionCallbacksIS1G_NS1L_17LinearCombinationISI_fSI_fLNS_15FloatRoundStyleE2EEESH_S1K_JEEENS4_5SM1004TMEM4LOAD26SM100_TMEM_LOAD_32dp32b64xESZ_NS10_INS11_ILi3ELi4ELi3EEES14_NSS_INS5_IJS15_S1I_EEENS5_IJS1I_SB_EEEEEEENS4_39AutoVectorizingCopyWithAssumedAlignmentILi128EEENS4_14SM90_TMA_STOREES1Z_S21_S21_EEEvvEEEEvNT_6ParamsE)
        /*0044*/ 	.word	0x00000000
.L_29:


//--------------------- .nv.compat                --------------------------
	.section	.nv.compat,"",@"SHT_CUDA_COMPAT_INFO"
	.align	4
        /*0000*/ 	.byte	0x02, 0x09, 0x01, 0x00, 0x02, 0x02, 0x02, 0x00, 0x02, 0x05, 0x05, 0x00, 0x03, 0x07, 0x01, 0x01
        /*0010*/ 	.byte	0x02, 0x03, 0x01, 0x00, 0x02, 0x06, 0x01, 0x00, 0x04, 0x0b, 0x08, 0x00, 0x09, 0x00, 0x00, 0x00
        /*0020*/ 	.byte	0x00, 0x00, 0x00, 0x00


//--------------------- .nv.info._ZN7cutlass13device_kernelINS_4gemm6kernel13GemmUniversalIN4cute5tupleIJiiiiEEENS1_10collective13CollectiveMmaINS1_35MainloopSm100TmaUmmaWarpSpecializedILi3ELi2ELi2ENS5_IJNS4_1CILi1EEESB_SB_EEEEENS5_IJNSA_ILi128EEENSA_ILi256EEENSA_ILi32EEEEEENS_10bfloat16_tENS5_IJlSB_lEEESI_SJ_NS4_8TiledMMAINS4_8MMA_AtomIJNS4_20SM100_MMA_F16BF16_SSISI_SI_fLi128ELi256ELNS4_4UMMA5MajorE0ELSO_0ELNSN_7ScaleInE0ELSP_0EEEEEENS4_6LayoutISC_NS5_IJNSA_ILi0EEEST_ST_EEEEENS5_IJNS4_10UnderscoreESW_SW_EEEEENS4_13SM90_TMA_LOADENS4_14ComposedLayoutINS4_7SwizzleILi2ELi4ELi3EEENS4_18smem_ptr_flag_bitsILi16EEENSS_INS5_IJNSA_ILi8EEESG_EEENS5_IJSG_SB_EEEEEEEvNS4_8identityESZ_S19_vS1A_EENS_8epilogue10collective18CollectiveEpilogueINS1C_23Sm100TmaWarpSpecializedILi4ELi2ELi64ELb1ELb0EEEJSH_NS5_IJNSS_ISE_SB_EENSS_INSA_ILi64EEESB_EEEEESI_SJ_SI_SJ_NS1C_6fusion15FusionCallbacksIS1G_NS1L_17LinearCombinationISI_fSI_fLNS_15FloatRoundStyleE2EEESH_S1K_JEEENS4_5SM1004TMEM4LOAD26SM100_TMEM_LOAD_32dp32b64xESZ_NS10_INS11_ILi3ELi4ELi3EEES14_NSS_INS5_IJS15_S1I_EEENS5_IJS1I_SB_EEEEEEENS4_39AutoVectorizingCopyWithAssumedAlignmentILi128EEENS4_14SM90_TMA_STOREES1Z_S21_S21_EEEvvEEEEvNT_6ParamsE --------------------------
	.section	.nv.info._ZN7cutlass13device_kernelINS_4gemm6kernel13GemmUniversalIN4cute5tupleIJiiiiEEENS1_10collective13CollectiveMmaINS1_35MainloopSm100TmaUmmaWarpSpecializedILi3ELi2ELi2ENS5_IJNS4_1CILi1EEESB_SB_EEEEENS5_IJNSA_ILi128EEENSA_ILi256EEENSA_ILi32EEEEEENS_10bfloat16_tENS5_IJlSB_lEEESI_SJ_NS4_8TiledMMAINS4_8MMA_AtomIJNS4_20SM100_MMA_F16BF16_SSISI_SI_fLi128ELi256ELNS4_4UMMA5MajorE0ELSO_0ELNSN_7ScaleInE0ELSP_0EEEEEENS4_6LayoutISC_NS5_IJNSA_ILi0EEEST_ST_EEEEENS5_IJNS4_10UnderscoreESW_SW_EEEEENS4_13SM90_TMA_LOADENS4_14ComposedLayoutINS4_7SwizzleILi2ELi4ELi3EEENS4_18smem_ptr_flag_bitsILi16EEENSS_INS5_IJNSA_ILi8EEESG_EEENS5_IJSG_SB_EEEEEEEvNS4_8identityESZ_S19_vS1A_EENS_8epilogue10collective18CollectiveEpilogueINS1C_23Sm100TmaWarpSpecializedILi4ELi2ELi64ELb1ELb0EEEJSH_NS5_IJNSS_ISE_SB_EENSS_INSA_ILi64EEESB_EEEEESI_SJ_SI_SJ_NS1C_6fusion15FusionCallbacksIS1G_NS1L_17LinearCombinationISI_fSI_fLNS_15FloatRoundStyleE2EEESH_S1K_JEEENS4_5SM1004TMEM4LOAD26SM100_TMEM_LOAD_32dp32b64xESZ_NS10_INS11_ILi3ELi4ELi3EEES14_NSS_INS5_IJS15_S1I_EEENS5_IJS1I_SB_EEEEEEENS4_39AutoVectorizingCopyWithAssumedAlignmentILi128EEENS4_14SM90_TMA_STOREES1Z_S21_S21_EEEvvEEEEvNT_6ParamsE,"",@"SHT_CUDA_INFO"
	.sectionflags	@""
	.align	4


	//----- nvinfo : EIATTR_CUDA_API_VERSION
	.align		4
        /*0000*/ 	.byte	0x04, 0x37
        /*0002*/ 	.short	(.L_31 - .L_30)
.L_30:
        /*0004*/ 	.word	0x00000082


	//----- nvinfo : EIATTR_KPARAM_INFO
	.align		4
.L_31:
        /*0008*/ 	.byte	0x04, 0x17
        /*000a*/ 	.short	(.L_33 - .L_32)
.L_32:
        /*000c*/ 	.word	0x00000000
        /*0010*/ 	.short	0x0000
        /*0012*/ 	.short	0x0000
        /*0014*/ 	.byte	0x00, 0xf0, 0x01, 0x20


	//----- nvinfo : EIATTR_AT_ENTRY_FRAGMENTS
	.align		4
.L_33:
        /*0018*/ 	.byte	0x04, 0x4f
        /*001a*/ 	.short	(.L_35 - .L_34)


	//   ....[0]....
.L_34:
        /*001c*/ 	.word	0x00000006


	//----- nvinfo : EIATTR_RESERVED_SMEM_USED
	.align		4
.L_35:
        /*0020*/ 	.byte	0x01, 0x41
	.zero		2


	//----- nvinfo : EIATTR_SPARSE_MMA_MASK
	.align		4
        /*0024*/ 	.byte	0x03, 0x50
        /*0026*/ 	.short	0x0000


	//----- nvinfo : EIATTR_TCGEN05_1CTA_USED
	.align		4
        /*0028*/ 	.byte	0x01, 0x51
	.zero		2


	//----- nvinfo : EIATTR_MAXREG_COUNT
	.align		4
        /*002c*/ 	.byte	0x03, 0x1b
        /*002e*/ 	.short	0x00ff


	//----- nvinfo : EIATTR_NUM_BARRIERS
	.align		4
        /*0030*/ 	.byte	0x02, 0x4c
        /*0032*/ 	.byte	0x07
	.zero		1


	//----- nvinfo : EIATTR_EXTERNS
	.align		4
        /*0034*/ 	.byte	0x04, 0x0f
        /*0036*/ 	.short	(.L_37 - .L_36)


	//   ....[0]....
	.align		4
.L_36:
        /*0038*/ 	.word	index@(__assertfail)


	//----- nvinfo : EIATTR_MERCURY_ISA_VERSION
	.align		4
.L_37:
        /*003c*/ 	.byte	0x03, 0x5f
        /*003e*/ 	.short	0x0101


	//----- nvinfo : EIATTR_INT_WARP_WIDE_INSTR_OFFSETS
	.align		4
        /*0040*/ 	.byte	0x04, 0x31
        /*0042*/ 	.short	(.L_39 - .L_38)


	//   ....[0]....
.L_38:
        /*0044*/ 	.word	0x00001d90


	//   ....[1]....
        /*0048*/ 	.word	0x00003550


	//   ....[2]....
        /*004c*/ 	.word	0x00003570


	//   ....[3]....
        /*0050*/ 	.word	0x000035a0


	//   ....[4]....
        /*0054*/ 	.word	0x00003ee0


	//   ....[5]....
        /*0058*/ 	.word	0x00003f50


	//   ....[6]....
        /*005c*/ 	.word	0x00004030


	//   ....[7]....
        /*0060*/ 	.word	0x000040b0


	//   ....[8]....
        /*0064*/ 	.word	0x000041c0


	//   ....[9]....
        /*0068*/ 	.word	0x00004250


	//   ....[10]....
        /*006c*/ 	.word	0x00004430


	//   ....[11]....
        /*0070*/ 	.word	0x00004590


	//----- nvinfo : EIATTR_COOP_GROUP_MASK_REGIDS
	.align		4
.L_39:
        /*0074*/ 	.byte	0x04, 0x29
        /*0076*/ 	.short	(.L_41 - .L_40)


	//   ....[0]....
.L_40:
        /*0078*/ 	.word	0xffffffff


	//   ....[1]....
        /*007c*/ 	.word	0xffffffff


	//   ....[2]....
        /*0080*/ 	.word	0xffffffff


	//   ....[3]....
        /*0084*/ 	.word	0xffffffff


	//   ....[4]....
        /*0088*/ 	.word	0xffffffff


	//   ....[5]....
        /*008c*/ 	.word	0xffffffff


	//   ....[6]....
        /*0090*/ 	.word	0xffffffff


	//   ....[7]....
        /*0094*/ 	.word	0xffffffff


	//   ....[8]....
        /*0098*/ 	.word	0xffffffff


	//   ....[9]....
        /*009c*/ 	.word	0xffffffff


	//   ....[10]....
        /*00a0*/ 	.word	0xffffffff


	//   ....[11]....
        /*00a4*/ 	.word	0xffffffff


	//   ....[12]....
        /*00a8*/ 	.word	0xffffffff


	//----- nvinfo : EIATTR_COOP_GROUP_INSTR_OFFSETS
	.align		4
.L_41:
        /*00ac*/ 	.byte	0x04, 0x28
        /*00ae*/ 	.short	(.L_43 - .L_42)


	//   ....[0]....
.L_42:
        /*00b0*/ 	.word	0x00000090


	//   ....[1]....
        /*00b4*/ 	.word	0x000004d0


	//   ....[2]....
        /*00b8*/ 	.word	0x00000620


	//   ....[3]....
        /*00bc*/ 	.word	0x000007c0


	//   ....[4]....
        /*00c0*/ 	.word	0x000008c0


	//   ....[5]....
        /*00c4*/ 	.word	0x00000a30


	//   ....[6]....
        /*00c8*/ 	.word	0x00000b90


	//   ....[7]....
        /*00cc*/ 	.word	0x00001c70


	//   ....[8]....
        /*00d0*/ 	.word	0x000029c0


	//   ....[9]....
        /*00d4*/ 	.word	0x00002bd0


	//   ....[10]....
        /*00d8*/ 	.word	0x00002c00


	//   ....[11]....
        /*00dc*/ 	.word	0x00003430


	//   ....[12]....
        /*00e0*/ 	.word	0x00003660


	//----- nvinfo : EIATTR_VRC_CTA_INIT_COUNT
	.align		4
.L_43:
        /*00e4*/ 	.byte	0x02, 0x4a
        /*00e6*/ 	.byte	0x80
	.zero		1


	//----- nvinfo : EIATTR_SYSCALL_OFFSETS
	.align		4
        /*00e8*/ 	.byte	0x04, 0x46
        /*00ea*/ 	.short	(.L_45 - .L_44)


	//   ....[0]....
.L_44:
        /*00ec*/ 	.word	0x00005040


	//   ....[1]....
        /*00f0*/ 	.word	0x00005130


	//   ....[2]....
        /*00f4*/ 	.word	0x00005ab0


	//   ....[3]....
        /*00f8*/ 	.word	0x00006f00


	//   ....[4]....
        /*00fc*/ 	.word	0x00008320


	//   ....[5]....
        /*0100*/ 	.word	0x00009730


	//----- nvinfo : EIATTR_MBARRIER_INSTR_OFFSETS
	.align		4
.L_45:
        /*0104*/ 	.byte	0x04, 0x39
        /*0106*/ 	.short	(.L_47 - .L_46)


	//   ....[0]....
.L_46:
        /*0108*/ 	.word	0x000005b0
        /*010c*/ 	.word	0x000000ff
        /*0110*/ 	.word	0x00000000
        /*0114*/ 	.short	0x0100
        /*0116*/ 	.byte	0x05
	.zero		1


	//   ....[1]....
        /*0118*/ 	.word	0x000005c0
        /*011c*/ 	.word	0x000000ff
        /*0120*/ 	.word	0x00000018
        /*0124*/ 	.short	0x0100
        /*0126*/ 	.byte	0x05
	.zero		1


	//   ....[2]....
        /*0128*/ 	.word	0x000005d0
        /*012c*/ 	.word	0x000000ff
        /*0130*/ 	.word	0x00000008
        /*0134*/ 	.short	0x0100
        /*0136*/ 	.byte	0x05
	.zero		1


	//   ....[3]....
        /*0138*/ 	.word	0x000005e0
        /*013c*/ 	.word	0x000000ff
        /*0140*/ 	.word	0x00000020
        /*0144*/ 	.short	0x0100
        /*0146*/ 	.byte	0x05
	.zero		1


	//   ....[4]....
        /*0148*/ 	.word	0x000005f0
        /*014c*/ 	.word	0x000000ff
        /*0150*/ 	.word	0x00000010
        /*0154*/ 	.short	0x0100
        /*0156*/ 	.byte	0x05
	.zero		1


	//   ....[5]....
        /*0158*/ 	.word	0x00000600
        /*015c*/ 	.word	0x000000ff
        /*0160*/ 	.word	0x00000028
        /*0164*/ 	.short	0x0100
        /*0166*/ 	.byte	0x05
	.zero		1


	//   ....[6]....
        /*0168*/ 	.word	0x00000730
        /*016c*/ 	.word	0x000000ff
        /*0170*/ 	.word	0x00000030
        /*0174*/ 	.short	0x0100
        /*0176*/ 	.byte	0x07
	.zero		1


	//   ....[7]....
        /*0178*/ 	.word	0x00000740
        /*017c*/ 	.word	0x000000ff
        /*0180*/ 	.word	0x00000050
        /*0184*/ 	.short	0x0100
        /*0186*/ 	.byte	0x07
	.zero		1


	//   ....[8]....
        /*0188*/ 	.word	0x00000750
        /*018c*/ 	.word	0x000000ff
        /*0190*/ 	.word	0x00000038
        /*0194*/ 	.short	0x0100
        /*0196*/ 	.byte	0x07
	.zero		1


	//   ....[9]....
        /*0198*/ 	.word	0x00000760
        /*019c*/ 	.word	0x000000ff
        /*01a0*/ 	.word	0x00000058
        /*01a4*/ 	.short	0x0100
        /*01a6*/ 	.byte	0x07
	.zero		1


	//   ....[10]....
        /*01a8*/ 	.word	0x00000770
        /*01ac*/ 	.word	0x000000ff
        /*01b0*/ 	.word	0x00000040
        /*01b4*/ 	.short	0x0100
        /*01b6*/ 	.byte	0x07
	.zero		1


	//   ....[11]....
        /*01b8*/ 	.word	0x00000780
        /*01bc*/ 	.word	0x000000ff
        /*01c0*/ 	.word	0x00000060
        /*01c4*/ 	.short	0x0100
        /*01c6*/ 	.byte	0x07
	.zero		1


	//   ....[12]....
        /*01c8*/ 	.word	0x00000790
        /*01cc*/ 	.word	0x000000ff
        /*01d0*/ 	.word	0x00000048
        /*01d4*/ 	.short	0x0100
        /*01d6*/ 	.byte	0x07
	.zero		1


	//   ....[13]....
        /*01d8*/ 	.word	0x000007a0
        /*01dc*/ 	.word	0x000000ff
        /*01e0*/ 	.word	0x00000068
        /*01e4*/ 	.short	0x0100
        /*01e6*/ 	.byte	0x07
	.zero		1


	//   ....[14]....
        /*01e8*/ 	.word	0x00000890
        /*01ec*/ 	.word	0x000000ff
        /*01f0*/ 	.word	0x00000070
        /*01f4*/ 	.short	0x0100
        /*01f6*/ 	.byte	0x05
	.zero		1


	//   ....[15]....
        /*01f8*/ 	.word	0x000008a0
        /*01fc*/ 	.word	0x000000ff
        /*0200*/ 	.word	0x00000078
        /*0204*/ 	.short	0x0100
        /*0206*/ 	.byte	0x05
	.zero		1


	//   ....[16]....
        /*0208*/ 	.word	0x000009e0
        /*020c*/ 	.word	0x000000ff
        /*0210*/ 	.word	0x00000080
        /*0214*/ 	.short	0x0100
        /*0216*/ 	.byte	0x05
	.zero		1


	//   ....[17]....
        /*0218*/ 	.word	0x000009f0
        /*021c*/ 	.word	0x000000ff
        /*0220*/ 	.word	0x00000090
        /*0224*/ 	.short	0x0100
        /*0226*/ 	.byte	0x05
	.zero		1


	//   ....[18]....
        /*0228*/ 	.word	0x00000a00
        /*022c*/ 	.word	0x000000ff
        /*0230*/ 	.word	0x00000088
        /*0234*/ 	.short	0x0100
        /*0236*/ 	.byte	0x05
	.zero		1


	//   ....[19]....
        /*0238*/ 	.word	0x00000a10
        /*023c*/ 	.word	0x000000ff
        /*0240*/ 	.word	0x00000098
        /*0244*/ 	.short	0x0100
        /*0246*/ 	.byte	0x05
	.zero		1


	//   ....[20]....
        /*0248*/ 	.word	0x00000b40
        /*024c*/ 	.word	0x000000ff
        /*0250*/ 	.word	0x000000a0
        /*0254*/ 	.short	0x0100
        /*0256*/ 	.byte	0x07
	.zero		1


	//   ....[21]....
        /*0258*/ 	.word	0x00000b50
        /*025c*/ 	.word	0x000000ff
        /*0260*/ 	.word	0x000000b0
        /*0264*/ 	.short	0x0100
        /*0266*/ 	.byte	0x07
	.zero		1


	//   ....[22]....
        /*0268*/ 	.word	0x00000b60
        /*026c*/ 	.word	0x000000ff
        /*0270*/ 	.word	0x000000a8
        /*0274*/ 	.short	0x0100
        /*0276*/ 	.byte	0x07
	.zero		1


	//   ....[23]....
        /*0278*/ 	.word	0x00000b70
        /*027c*/ 	.word	0x000000ff
        /*0280*/ 	.word	0x000000b8
        /*0284*/ 	.short	0x0100
        /*0286*/ 	.byte	0x07
	.zero		1


	//   ....[24]....
        /*0288*/ 	.word	0x00000c60
        /*028c*/ 	.word	0x000000ff
        /*0290*/ 	.word	0x000000c0
        /*0294*/ 	.short	0x0100
        /*0296*/ 	.byte	0x05
	.zero		1


	//   ....[25]....
        /*0298*/ 	.word	0x00000c70
        /*029c*/ 	.word	0x000000ff
        /*02a0*/ 	.word	0x000000d0
        /*02a4*/ 	.short	0x0100
        /*02a6*/ 	.byte	0x05
	.zero		1


	//   ....[26]....
        /*02a8*/ 	.word	0x00000c80
        /*02ac*/ 	.word	0x000000ff
        /*02b0*/ 	.word	0x000000c8
        /*02b4*/ 	.short	0x0100
        /*02b6*/ 	.byte	0x05
	.zero		1


	//   ....[27]....
        /*02b8*/ 	.word	0x00000c90
        /*02bc*/ 	.word	0x000000ff
        /*02c0*/ 	.word	0x000000d8
        /*02c4*/ 	.short	0x0100
        /*02c6*/ 	.byte	0x05
	.zero		1


	//   ....[28]....
        /*02c8*/ 	.word	0x00001570
        /*02cc*/ 	.word	0x00000003
        /*02d0*/ 	.word	0x000000d0
        /*02d4*/ 	.short	0x010a
        /*02d6*/ 	.byte	0xff
	.zero		1


	//   ....[29]....
        /*02d8*/ 	.word	0x000015a0
        /*02dc*/ 	.word	0x00000003
        /*02e0*/ 	.word	0x000000c0
        /*02e4*/ 	.short	0x0101
        /*02e6*/ 	.byte	0xff
	.zero		1


	//   ....[30]....
        /*02e8*/ 	.word	0x00001670
        /*02ec*/ 	.word	0x000000ff
        /*02f0*/ 	.word	0x00000018
        /*02f4*/ 	.short	0x010a
        /*02f6*/ 	.byte	0x08
	.zero		1


	//   ....[31]....
        /*02f8*/ 	.word	0x00001710
        /*02fc*/ 	.word	0x000000ff
        /*0300*/ 	.word	0x00000018
        /*0304*/ 	.short	0x010a
        /*0306*/ 	.byte	0x21
	.zero		1


	//   ....[32]....
        /*0308*/ 	.word	0x00001860
        /*030c*/ 	.word	0x000000ff
        /*0310*/ 	.word	0x00000018
        /*0314*/ 	.short	0x010a
        /*0316*/ 	.byte	0x08
	.zero		1


	//   ....[33]....
        /*0318*/ 	.word	0x00001970
        /*031c*/ 	.word	0x000000ff
        /*0320*/ 	.word	0x00000078
        /*0324*/ 	.short	0x0101
        /*0326*/ 	.byte	0x04
	.zero		1


	//   ....[34]....
        /*0328*/ 	.word	0x00001990
        /*032c*/ 	.word	0x000000ff
        /*0330*/ 	.word	0x00000018
        /*0334*/ 	.short	0x010a
        /*0336*/ 	.byte	0x08
	.zero		1


	//   ....[35]....
        /*0338*/ 	.word	0x00001a10
        /*033c*/ 	.word	0x000000ff
        /*0340*/ 	.word	0x00000018
        /*0344*/ 	.short	0x010a
        /*0346*/ 	.byte	0x11
	.zero		1


	//   ....[36]....
        /*0348*/ 	.word	0x00001b60
        /*034c*/ 	.word	0x000000ff
        /*0350*/ 	.word	0x00000018
        /*0354*/ 	.short	0x010a
        /*0356*/ 	.byte	0x08
	.zero		1


	//   ....[37]....
        /*0358*/ 	.word	0x00001ca0
        /*035c*/ 	.word	0x00000002
        /*0360*/ 	.word	0x00000080
        /*0364*/ 	.short	0x010a
        /*0366*/ 	.byte	0xff
	.zero		1


	//   ....[38]....
        /*0368*/ 	.word	0x00001d60
        /*036c*/ 	.word	0x00000002
        /*0370*/ 	.word	0x00000000
        /*0374*/ 	.short	0x0101
        /*0376*/ 	.byte	0xff
	.zero		1


	//   ....[39]....
        /*0378*/ 	.word	0x000022c0
        /*037c*/ 	.word	0x000000ff
        /*0380*/ 	.word	0x00000000
        /*0384*/ 	.short	0x010a
        /*0386*/ 	.byte	0x05
	.zero		1


	//   ....[40]....
        /*0388*/ 	.word	0x00002350
        /*038c*/ 	.word	0x000000ff
        /*0390*/ 	.word	0x00000000
        /*0394*/ 	.short	0x010a
        /*0396*/ 	.byte	0x05
	.zero		1


	//   ....[41]....
        /*0398*/ 	.word	0x000023f0
        /*039c*/ 	.word	0x00000000
        /*03a0*/ 	.word	0x00000000
        /*03a4*/ 	.short	0x010a
        /*03a6*/ 	.byte	0xff
	.zero		1


	//   ....[42]....
        /*03a8*/ 	.word	0x00002510
        /*03ac*/ 	.word	0x00000000
        /*03b0*/ 	.word	0x000000c0
        /*03b4*/ 	.short	0x010a
        /*03b6*/ 	.byte	0xff
	.zero		1


	//   ....[43]....
        /*03b8*/ 	.word	0x00002570
        /*03bc*/ 	.word	0x00000004
        /*03c0*/ 	.word	0x00000000
        /*03c4*/ 	.short	0x0101
        /*03c6*/ 	.byte	0xff
	.zero		1


	//   ....[44]....
        /*03c8*/ 	.word	0x00002590
        /*03cc*/ 	.word	0x000000ff
        /*03d0*/ 	.word	0x00000090
        /*03d4*/ 	.short	0x010a
        /*03d6*/ 	.byte	0x05
	.zero		1


	//   ....[45]....
        /*03d8*/ 	.word	0x000026b0
        /*03dc*/ 	.word	0x00000000
        /*03e0*/ 	.word	0x00000080
        /*03e4*/ 	.short	0x010a
        /*03e6*/ 	.byte	0xff
	.zero		1


	//   ....[46]....
        /*03e8*/ 	.word	0x000027c0
        /*03ec*/ 	.word	0x00000000
        /*03f0*/ 	.word	0x00000000
        /*03f4*/ 	.short	0x0101
        /*03f6*/ 	.byte	0xff
	.zero		1


	//   ....[47]....
        /*03f8*/ 	.word	0x00002850
        /*03fc*/ 	.word	0x000000ff
        /*0400*/ 	.word	0x00000090
        /*0404*/ 	.short	0x0106
        /*0406*/ 	.byte	0x05
	.zero		1


	//   ....[48]....
        /*0408*/ 	.word	0x00002870
        /*040c*/ 	.word	0x000000ff
        /*0410*/ 	.word	0x00000090
        /*0414*/ 	.short	0x010a
        /*0416*/ 	.byte	0x05
	.zero		1


	//   ....[49]....
        /*0418*/ 	.word	0x00002900
        /*041c*/ 	.word	0x000000ff
        /*0420*/ 	.word	0x00000090
        /*0424*/ 	.short	0x0106
        /*0426*/ 	.byte	0x04
	.zero		1


	//   ....[50]....
        /*0428*/ 	.word	0x00002940
        /*042c*/ 	.word	0x00000000
        /*0430*/ 	.word	0x00000090
        /*0434*/ 	.short	0x010a
        /*0436*/ 	.byte	0xff
	.zero		1


	//   ....[51]....
        /*0438*/ 	.word	0x00002e40
        /*043c*/ 	.word	0x00000000
        /*0440*/ 	.word	0x00000080
        /*0444*/ 	.short	0x010a
        /*0446*/ 	.byte	0xff
	.zero		1


	//   ....[52]....
        /*0448*/ 	.word	0x00002f50
        /*044c*/ 	.word	0x00000003
        /*0450*/ 	.word	0x00000000
        /*0454*/ 	.short	0x0101
        /*0456*/ 	.byte	0xff
	.zero		1


	//   ....[53]....
        /*0458*/ 	.word	0x00002f60
        /*045c*/ 	.word	0x000000ff
        /*0460*/ 	.word	0x00000000
        /*0464*/ 	.short	0x010a
        /*0466*/ 	.byte	0x04
	.zero		1


	//   ....[54]....
        /*0468*/ 	.word	0x00002f80
        /*046c*/ 	.word	0x000000ff
        /*0470*/ 	.word	0x000000b0
        /*0474*/ 	.short	0x010a
        /*0476*/ 	.byte	0x08
	.zero		1


	//   ....[55]....
        /*0478*/ 	.word	0x00003050
        /*047c*/ 	.word	0x000000ff
        /*0480*/ 	.word	0x00000000
        /*0484*/ 	.short	0x010a
        /*0486*/ 	.byte	0x07
	.zero		1


	//   ....[56]....
        /*0488*/ 	.word	0x00003190
        /*048c*/ 	.word	0x000000ff
        /*0490*/ 	.word	0x00000000
        /*0494*/ 	.short	0x010a
        /*0496*/ 	.byte	0x04
	.zero		1


	//   ....[57]....
        /*0498*/ 	.word	0x00003380
        /*049c*/ 	.word	0x000000ff
        /*04a0*/ 	.word	0x00000000
        /*04a4*/ 	.short	0x010a
        /*04a6*/ 	.byte	0x05
	.zero		1


	//   ....[58]....
        /*04a8*/ 	.word	0x00003410
        /*04ac*/ 	.word	0x000000ff
        /*04b0*/ 	.word	0x00000000
        /*04b4*/ 	.short	0x010a
        /*04b6*/ 	.byte	0x07
	.zero		1


	//   ....[59]....
        /*04b8*/ 	.word	0x00003890
        /*04bc*/ 	.word	0x00000000
        /*04c0*/ 	.word	0x00000080
        /*04c4*/ 	.short	0x010a
        /*04c6*/ 	.byte	0xff
	.zero		1


	//   ....[60]....
        /*04c8*/ 	.word	0x00003950
        /*04cc*/ 	.word	0x00000000
        /*04d0*/ 	.word	0x00000000
        /*04d4*/ 	.short	0x0101
        /*04d6*/ 	.byte	0xff
	.zero		1


	//   ....[61]....
        /*04d8*/ 	.word	0x00003c70
        /*04dc*/ 	.word	0x000000ff
        /*04e0*/ 	.word	0x00000078
        /*04e4*/ 	.short	0x010a
        /*04e6*/ 	.byte	0x07
	.zero		1


	//   ....[62]....
        /*04e8*/ 	.word	0x00003e60
        /*04ec*/ 	.word	0x000000ff
        /*04f0*/ 	.word	0x00000050
        /*04f4*/ 	.short	0x010a
        /*04f6*/ 	.byte	0x07
	.zero		1


	//   ....[63]....
        /*04f8*/ 	.word	0x00003fd0
        /*04fc*/ 	.word	0x000000ff
        /*0500*/ 	.word	0x00000030
        /*0504*/ 	.short	0x010b
        /*0506*/ 	.byte	0x07
	.zero		1


	//   ....[64]....
        /*0508*/ 	.word	0x00003fe0
        /*050c*/ 	.word	0x000000ff
        /*0510*/ 	.word	0x00000000
        /*0514*/ 	.short	0x0101
        /*0516*/ 	.byte	0x08
	.zero		1


	//   ....[65]....
        /*0518*/ 	.word	0x00004000
        /*051c*/ 	.word	0x000000ff
        /*0520*/ 	.word	0x00000058
        /*0524*/ 	.short	0x010a
        /*0526*/ 	.byte	0x07
	.zero		1


	//   ....[66]....
        /*0528*/ 	.word	0x00004160
        /*052c*/ 	.word	0x000000ff
        /*0530*/ 	.word	0x00000038
        /*0534*/ 	.short	0x010b
        /*0536*/ 	.byte	0x07
	.zero		1


	//   ....[67]....
        /*0538*/ 	.word	0x00004170
        /*053c*/ 	.word	0x000000ff
        /*0540*/ 	.word	0x00000000
        /*0544*/ 	.short	0x0101
        /*0546*/ 	.byte	0x08
	.zero		1


	//   ....[68]....
        /*0548*/ 	.word	0x00004180
        /*054c*/ 	.word	0x000000ff
        /*0550*/ 	.word	0x00000060
        /*0554*/ 	.short	0x010a
        /*0556*/ 	.byte	0x07
	.zero		1


	//   ....[69]....
        /*0558*/ 	.word	0x00004320
        /*055c*/ 	.word	0x000000ff
        /*0560*/ 	.word	0x00000040
        /*0564*/ 	.short	0x010b
        /*0566*/ 	.byte	0x07
	.zero		1


	//   ....[70]....
        /*0568*/ 	.word	0x00004390
        /*056c*/ 	.word	0x000000ff
        /*0570*/ 	.word	0x00000000
        /*0574*/ 	.short	0x0101
        /*0576*/ 	.byte	0x08
	.zero		1


	//   ....[71]....
        /*0578*/ 	.word	0x000043c0
        /*057c*/ 	.word	0x000000ff
        /*0580*/ 	.word	0x00000068
        /*0584*/ 	.short	0x010a
        /*0586*/ 	.byte	0x07
	.zero		1


	//   ....[72]....
        /*0588*/ 	.word	0x000045d0
        /*058c*/ 	.word	0x000000ff
        /*0590*/ 	.word	0x00000048
        /*0594*/ 	.short	0x010b
        /*0596*/ 	.byte	0x07
	.zero		1


	//   ....[73]....
        /*0598*/ 	.word	0x000045f0
        /*059c*/ 	.word	0x000000ff
        /*05a0*/ 	.word	0x00000000
        /*05a4*/ 	.short	0x0101
        /*05a6*/ 	.byte	0x0d
	.zero		1


	//   ....[74]....
        /*05a8*/ 	.word	0x00004620
        /*05ac*/ 	.word	0x000000ff
        /*05b0*/ 	.word	0x00000050
        /*05b4*/ 	.short	0x010a
        /*05b6*/ 	.byte	0x07
	.zero		1


	//   ....[75]....
        /*05b8*/ 	.word	0x00004640
        /*05bc*/ 	.word	0x000000ff
        /*05c0*/ 	.word	0x00000058
        /*05c4*/ 	.short	0x010a
        /*05c6*/ 	.byte	0x07
	.zero		1


	//   ....[76]....
        /*05c8*/ 	.word	0x00004660
        /*05cc*/ 	.word	0x000000ff
        /*05d0*/ 	.word	0x00000060
        /*05d4*/ 	.short	0x010a
        /*05d6*/ 	.byte	0x07
	.zero		1


	//   ....[77]....
        /*05d8*/ 	.word	0x000046a0
        /*05dc*/ 	.word	0x00000000
        /*05e0*/ 	.word	0x00000068
        /*05e4*/ 	.short	0x010a
        /*05e6*/ 	.byte	0xff
	.zero		1


	//   ....[78]....
        /*05e8*/ 	.word	0x00004a00
        /*05ec*/ 	.word	0x00000000
        /*05f0*/ 	.word	0x00000080
        /*05f4*/ 	.short	0x010a
        /*05f6*/ 	.byte	0xff
	.zero		1


	//   ....[79]....
        /*05f8*/ 	.word	0x00004b10
        /*05fc*/ 	.word	0x00000000
        /*0600*/ 	.word	0x00000000
        /*0604*/ 	.short	0x0101
        /*0606*/ 	.byte	0xff
	.zero		1


	//   ....[80]....
        /*0608*/ 	.word	0x000055c0
        /*060c*/ 	.word	0x000000ff
        /*0610*/ 	.word	0x00000030
        /*0614*/ 	.short	0x010a
        /*0616*/ 	.byte	0x30
	.zero		1


	//   ....[81]....
        /*0618*/ 	.word	0x000056a0
        /*061c*/ 	.word	0x00000057
        /*0620*/ 	.word	0x000000a0
        /*0624*/ 	.short	0x010a
        /*0626*/ 	.byte	0xff
	.zero		1


	//   ....[82]....
        /*0628*/ 	.word	0x00005860
        /*062c*/ 	.word	0x000000ff
        /*0630*/ 	.word	0x00000030
        /*0634*/ 	.short	0x010a
        /*0636*/ 	.byte	0x30
	.zero		1


	//   ....[83]....
        /*0638*/ 	.word	0x00005990
        /*063c*/ 	.word	0x00000057
        /*0640*/ 	.word	0x000000a0
        /*0644*/ 	.short	0x010a
        /*0646*/ 	.byte	0xff
	.zero		1


	//   ....[84]....
        /*0648*/ 	.word	0x00006ba0
        /*064c*/ 	.word	0x00000000
        /*0650*/ 	.word	0x00000000
        /*0654*/ 	.short	0x0101
        /*0656*/ 	.byte	0xff
	.zero		1


	//   ....[85]....
        /*0658*/ 	.word	0x00006bb0
        /*065c*/ 	.word	0x00000003
        /*0660*/ 	.word	0x00000030
        /*0664*/ 	.short	0x010a
        /*0666*/ 	.byte	0xff
	.zero		1


	//   ....[86]....
        /*0668*/ 	.word	0x00006c90
        /*066c*/ 	.word	0x00000003
        /*0670*/ 	.word	0x00000030
        /*0674*/ 	.short	0x010a
        /*0676*/ 	.byte	0xff
	.zero		1


	//   ....[87]....
        /*0678*/ 	.word	0x00007fc0
        /*067c*/ 	.word	0x00000055
        /*0680*/ 	.word	0x00000000
        /*0684*/ 	.short	0x0101
        /*0686*/ 	.byte	0xff
	.zero		1


	//   ....[88]....
        /*0688*/ 	.word	0x00007fe0
        /*068c*/ 	.word	0x00000000
        /*0690*/ 	.word	0x00000030
        /*0694*/ 	.short	0x010a
        /*0696*/ 	.byte	0xff
	.zero		1


	//   ....[89]....
        /*0698*/ 	.word	0x000080b0
        /*069c*/ 	.word	0x00000000
        /*06a0*/ 	.word	0x00000030
        /*06a4*/ 	.short	0x010a
        /*06a6*/ 	.byte	0xff
	.zero		1


	//   ....[90]....
        /*06a8*/ 	.word	0x000093e0
        /*06ac*/ 	.word	0x00000054
        /*06b0*/ 	.word	0x00000000
        /*06b4*/ 	.short	0x0101
        /*06b6*/ 	.byte	0xff
	.zero		1


	//   ....[91]....
        /*06b8*/ 	.word	0x00009400
        /*06bc*/ 	.word	0x00000003
        /*06c0*/ 	.word	0x00000030
        /*06c4*/ 	.short	0x010a
        /*06c6*/ 	.byte	0xff
	.zero		1


	//   ....[92]....
        /*06c8*/ 	.word	0x000094d0
        /*06cc*/ 	.word	0x00000003
        /*06d0*/ 	.word	0x00000030
        /*06d4*/ 	.short	0x010a
        /*06d6*/ 	.byte	0xff
	.zero		1


	//   ....[93]....
        /*06d8*/ 	.word	0x000098b0
        /*06dc*/ 	.word	0x000000ff
        /*06e0*/ 	.word	0x00000000
        /*06e4*/ 	.short	0x0101
        /*06e6*/ 	.byte	0x05
	.zero		1


	//   ....[94]....
        /*06e8*/ 	.word	0x0000a850
        /*06ec*/ 	.word	0x00000000
        /*06f0*/ 	.word	0x00000000
        /*06f4*/ 	.short	0x0101
        /*06f6*/ 	.byte	0xff
	.zero		1


	//   ....[95]....
        /*06f8*/ 	.word	0x0000aac0
        /*06fc*/ 	.word	0x000000ff
        /*0700*/ 	.word	0x00000000
        /*0704*/ 	.short	0x0101
        /*0706*/ 	.byte	0x04
	.zero		1


	//   ....[96]....
        /*0708*/ 	.word	0x0000aae0
        /*070c*/ 	.word	0x00000003
        /*0710*/ 	.word	0x000000d0
        /*0714*/ 	.short	0x010a
        /*0716*/ 	.byte	0xff
	.zero		1


	//   ....[97]....
        /*0718*/ 	.word	0x0000ab40
        /*071c*/ 	.word	0x00000002
        /*0720*/ 	.word	0x00000018
        /*0724*/ 	.short	0x010a
        /*0726*/ 	.byte	0xff
	.zero		1


	//   ....[98]....
        /*0728*/ 	.word	0x0000aba0
        /*072c*/ 	.word	0x00000002
        /*0730*/ 	.word	0x00000018
        /*0734*/ 	.short	0x010a
        /*0736*/ 	.byte	0xff
	.zero		1


	//   ....[99]....
        /*0738*/ 	.word	0x0000abf0
        /*073c*/ 	.word	0x00000002
        /*0740*/ 	.word	0x00000080
        /*0744*/ 	.short	0x010a
        /*0746*/ 	.byte	0xff
	.zero		1


	//   ....[100]....
        /*0748*/ 	.word	0x0000ac50
        /*074c*/ 	.word	0x00000000
        /*0750*/ 	.word	0x00000000
        /*0754*/ 	.short	0x010a
        /*0756*/ 	.byte	0xff
	.zero		1


	//   ....[101]....
        /*0758*/ 	.word	0x0000acb0
        /*075c*/ 	.word	0x00000000
        /*0760*/ 	.word	0x00000000
        /*0764*/ 	.short	0x010a
        /*0766*/ 	.byte	0xff
	.zero		1


	//   ....[102]....
        /*0768*/ 	.word	0x0000ad00
        /*076c*/ 	.word	0x00000000
        /*0770*/ 	.word	0x000000c0
        /*0774*/ 	.short	0x010a
        /*0776*/ 	.byte	0xff
	.zero		1


	//   ....[103]....
        /*0778*/ 	.word	0x0000ad60
        /*077c*/ 	.word	0x00000000
        /*0780*/ 	.word	0x00000090
        /*0784*/ 	.short	0x010a
        /*0786*/ 	.byte	0xff
	.zero		1


	//   ....[104]....
        /*0788*/ 	.word	0x0000adb0
        /*078c*/ 	.word	0x00000000
        /*0790*/ 	.word	0x00000080
        /*0794*/ 	.short	0x010a
        /*0796*/ 	.byte	0xff
	.zero		1


	//   ....[105]....
        /*0798*/ 	.word	0x0000ae10
        /*079c*/ 	.word	0x00000000
        /*07a0*/ 	.word	0x00000090
        /*07a4*/ 	.short	0x010a
        /*07a6*/ 	.byte	0xff
	.zero		1


	//   ....[106]....
        /*07a8*/ 	.word	0x0000ae60
        /*07ac*/ 	.word	0x00000000
        /*07b0*/ 	.word	0x00000080
        /*07b4*/ 	.short	0x010a
        /*07b6*/ 	.byte	0xff
	.zero		1


	//   ....[107]....
        /*07b8*/ 	.word	0x0000aec0
        /*07bc*/ 	.word	0x00000003
        /*07c0*/ 	.word	0x000000b0
        /*07c4*/ 	.short	0x010a
        /*07c6*/ 	.byte	0xff
	.zero		1


	//   ....[108]....
        /*07c8*/ 	.word	0x0000af20
        /*07cc*/ 	.word	0x00000000
        /*07d0*/ 	.word	0x00000000
        /*07d4*/ 	.short	0x010a
        /*07d6*/ 	.byte	0xff
	.zero		1


	//   ....[109]....
        /*07d8*/ 	.word	0x0000af80
        /*07dc*/ 	.word	0x00000000
        /*07e0*/ 	.word	0x00000000
        /*07e4*/ 	.short	0x010a
        /*07e6*/ 	.byte	0xff
	.zero		1


	//   ....[110]....
        /*07e8*/ 	.word	0x0000afe0
        /*07ec*/ 	.word	0x00000000
        /*07f0*/ 	.word	0x00000000
        /*07f4*/ 	.short	0x010a
        /*07f6*/ 	.byte	0xff
	.zero		1


	//   ....[111]....
        /*07f8*/ 	.word	0x0000b030
        /*07fc*/ 	.word	0x00000000
        /*0800*/ 	.word	0x00000080
        /*0804*/ 	.short	0x010a
        /*0806*/ 	.byte	0xff
	.zero		1


	//   ....[112]....
        /*0808*/ 	.word	0x0000b090
        /*080c*/ 	.word	0x00000000
        /*0810*/ 	.word	0x00000078
        /*0814*/ 	.short	0x010a
        /*0816*/ 	.byte	0xff
	.zero		1


	//   ....[113]....
        /*0818*/ 	.word	0x0000b0f0
        /*081c*/ 	.word	0x00000003
        /*0820*/ 	.word	0x00000050
        /*0824*/ 	.short	0x010a
        /*0826*/ 	.byte	0xff
	.zero		1


	//   ....[114]....
        /*0828*/ 	.word	0x0000b150
        /*082c*/ 	.word	0x00000003
        /*0830*/ 	.word	0x00000058
        /*0834*/ 	.short	0x010a
        /*0836*/ 	.byte	0xff
	.zero		1


	//   ....[115]....
        /*0838*/ 	.word	0x0000b1b0
        /*083c*/ 	.word	0x00000003
        /*0840*/ 	.word	0x00000060
        /*0844*/ 	.short	0x010a
        /*0846*/ 	.byte	0xff
	.zero		1


	//   ....[116]....
        /*0848*/ 	.word	0x0000b210
        /*084c*/ 	.word	0x00000003
        /*0850*/ 	.word	0x00000068
        /*0854*/ 	.short	0x010a
        /*0856*/ 	.byte	0xff
	.zero		1


	//   ....[117]....
        /*0858*/ 	.word	0x0000b270
        /*085c*/ 	.word	0x00000000
        /*0860*/ 	.word	0x00000050
        /*0864*/ 	.short	0x010a
        /*0866*/ 	.byte	0xff
	.zero		1


	//   ....[118]....
        /*0868*/ 	.word	0x0000b2d0
        /*086c*/ 	.word	0x00000000
        /*0870*/ 	.word	0x00000058
        /*0874*/ 	.short	0x010a
        /*0876*/ 	.byte	0xff
	.zero		1


	//   ....[119]....
        /*0878*/ 	.word	0x0000b330
        /*087c*/ 	.word	0x00000000
        /*0880*/ 	.word	0x00000060
        /*0884*/ 	.short	0x010a
        /*0886*/ 	.byte	0xff
	.zero		1


	//   ....[120]....
        /*0888*/ 	.word	0x0000b380
        /*088c*/ 	.word	0x00000000
        /*0890*/ 	.word	0x00000080
        /*0894*/ 	.short	0x010a
        /*0896*/ 	.byte	0xff
	.zero		1


	//   ....[121]....
        /*0898*/ 	.word	0x0000b3e0
        /*089c*/ 	.word	0x00000002
        /*08a0*/ 	.word	0x00000030
        /*08a4*/ 	.short	0x010a
        /*08a6*/ 	.byte	0xff
	.zero		1


	//   ....[122]....
        /*08a8*/ 	.word	0x0000b430
        /*08ac*/ 	.word	0x00000057
        /*08b0*/ 	.word	0x000000a0
        /*08b4*/ 	.short	0x010a
        /*08b6*/ 	.byte	0xff
	.zero		1


	//   ....[123]....
        /*08b8*/ 	.word	0x0000b480
        /*08bc*/ 	.word	0x00000003
        /*08c0*/ 	.word	0x00000030
        /*08c4*/ 	.short	0x010a
        /*08c6*/ 	.byte	0xff
	.zero		1


	//   ....[124]....
        /*08c8*/ 	.word	0x0000b4d0
        /*08cc*/ 	.word	0x00000000
        /*08d0*/ 	.word	0x00000030
        /*08d4*/ 	.short	0x010a
        /*08d6*/ 	.byte	0xff
	.zero		1


	//   ....[125]....
        /*08d8*/ 	.word	0x0000b520
        /*08dc*/ 	.word	0x00000003
        /*08e0*/ 	.word	0x00000030
        /*08e4*/ 	.short	0x010a
        /*08e6*/ 	.byte	0xff
	.zero		1


	//----- nvinfo : EIATTR_NUM_MBARRIERS
	.align		4
.L_47:
        /*08e8*/ 	.byte	0x03, 0x38
        /*08ea*/ 	.short	0x001c


	//----- nvinfo : EIATTR_EXIT_INSTR_OFFSETS
	.align		4
        /*08ec*/ 	.byte	0x04, 0x1c
        /*08ee*/ 	.short	(.L_49 - .L_48)


	//   ....[0]....
.L_48:
        /*08f0*/ 	.word	0x00002420


	//   ....[1]....
        /*08f4*/ 	.word	0x00002910


	//   ....[2]....
        /*08f8*/ 	.word	0x00002970


	//   ....[3]....
        /*08fc*/ 	.word	0x00003670


	//   ....[4]....
        /*0900*/ 	.word	0x000046d0


	//   ....[5]....
        /*0904*/ 	.word	0x00004710


	//   ....[6]....
        /*0908*/ 	.word	0x0000a9b0


	//   ....[7]....
        /*090c*/ 	.word	0x0000aa30


	//   ....[8]....
        /*0910*/ 	.word	0x0000aa60


	//   ....[9]....
        /*0914*/ 	.word	0x0000aad0


	//----- nvinfo : EIATTR_MAX_THREADS
	.align		4
.L_49:
        /*0918*/ 	.byte	0x04, 0x05
        /*091a*/ 	.short	(.L_51 - .L_50)
.L_50:
        /*091c*/ 	.word	0x00000100
        /*0920*/ 	.word	0x00000001
        /*0924*/ 	.word	0x00000001


	//----- nvinfo : EIATTR_CRS_STACK_SIZE
	.align		4
.L_51:
        /*0928*/ 	.byte	0x04, 0x1e
        /*092a*/ 	.short	(.L_53 - .L_52)
.L_52:
        /*092c*/ 	.word	0x00000000


	//----- nvinfo : EIATTR_CBANK_PARAM_SIZE
	.align		4
.L_53:
        /*0930*/ 	.byte	0x03, 0x19
        /*0932*/ 	.short	0x0800


	//----- nvinfo : EIATTR_PARAM_CBANK
	.align		4
        /*0934*/ 	.byte	0x04, 0x0a
        /*0936*/ 	.short	(.L_55 - .L_54)
	.align		4
.L_54:
        /*0938*/ 	.word	index@(.nv.constant0._ZN7cutlass13device_kernelINS_4gemm6kernel13GemmUniversalIN4cute5tupleIJiiiiEEENS1_10collective13CollectiveMmaINS1_35MainloopSm100TmaUmmaWarpSpecializedILi3ELi2ELi2ENS5_IJNS4_1CILi1EEESB_SB_EEEEENS5_IJNSA_ILi128EEENSA_ILi256EEENSA_ILi32EEEEEENS_10bfloat16_tENS5_IJlSB_lEEESI_SJ_NS4_8TiledMMAINS4_8MMA_AtomIJNS4_20SM100_MMA_F16BF16_SSISI_SI_fLi128ELi256ELNS4_4UMMA5MajorE0ELSO_0ELNSN_7ScaleInE0ELSP_0EEEEEENS4_6LayoutISC_NS5_IJNSA_ILi0EEEST_ST_EEEEENS5_IJNS4_10UnderscoreESW_SW_EEEEENS4_13SM90_TMA_LOADENS4_14ComposedLayoutINS4_7SwizzleILi2ELi4ELi3EEENS4_18smem_ptr_flag_bitsILi16EEENSS_INS5_IJNSA_ILi8EEESG_EEENS5_IJSG_SB_EEEEEEEvNS4_8identityESZ_S19_vS1A_EENS_8epilogue10collective18CollectiveEpilogueINS1C_23Sm100TmaWarpSpecializedILi4ELi2ELi64ELb1ELb0EEEJSH_NS5_IJNSS_ISE_SB_EENSS_INSA_ILi64EEESB_EEEEESI_SJ_SI_SJ_NS1C_6fusion15FusionCallbacksIS1G_NS1L_17LinearCombinationISI_fSI_fLNS_15FloatRoundStyleE2EEESH_S1K_JEEENS4_5SM1004TMEM4LOAD26SM100_TMEM_LOAD_32dp32b64xESZ_NS10_INS11_ILi3ELi4ELi3EEES14_NSS_INS5_IJS15_S1I_EEENS5_IJS1I_SB_EEEEEEENS4_39AutoVectorizingCopyWithAssumedAlignmentILi128EEENS4_14SM90_TMA_STOREES1Z_S21_S21_EEEvvEEEEvNT_6ParamsE)
        /*093c*/ 	.short	0x0380
        /*093e*/ 	.short	0x0800


	//----- nvinfo : EIATTR_SW_WAR
	.align		4
.L_55:
        /*0940*/ 	.byte	0x04, 0x36
        /*0942*/ 	.short	(.L_57 - .L_56)
.L_56:
        /*0944*/ 	.word	0x00000008
.L_57:


//--------------------- .nv.callgraph             --------------------------
	.section	.nv.callgraph,"",@"SHT_CUDA_CALLGRAPH"
	.align	4
	.sectionentsize	8
	.align		4
        /*0000*/ 	.word	0x00000000
	.align		4
        /*0004*/ 	.word	0xffffffff
	.align		4
        /*0008*/ 	.word	index@(_ZN7cutlass13device_kernelINS_4gemm6kernel13GemmUniversalIN4cute5tupleIJiiiiEEENS1_10collective13CollectiveMmaINS1_35MainloopSm100TmaUmmaWarpSpecializedILi3ELi2ELi2ENS5_IJNS4_1CILi1EEESB_SB_EEEEENS5_IJNSA_ILi128EEENSA_ILi256EEENSA_ILi32EEEEEENS_10bfloat16_tENS5_IJlSB_lEEESI_SJ_NS4_8TiledMMAINS4_8MMA_AtomIJNS4_20SM100_MMA_F16BF16_SSISI_SI_fLi128ELi256ELNS4_4UMMA5MajorE0ELSO_0ELNSN_7ScaleInE0ELSP_0EEEEEENS4_6LayoutISC_NS5_IJNSA_ILi0EEEST_ST_EEEEENS5_IJNS4_10UnderscoreESW_SW_EEEEENS4_13SM90_TMA_LOADENS4_14ComposedLayoutINS4_7SwizzleILi2ELi4ELi3EEENS4_18smem_ptr_flag_bitsILi16EEENSS_INS5_IJNSA_ILi8EEESG_EEENS5_IJSG_SB_EEEEEEEvNS4_8identityESZ_S19_vS1A_EENS_8epilogue10collective18CollectiveEpilogueINS1C_23Sm100TmaWarpSpecializedILi4ELi2ELi64ELb1ELb0EEEJSH_NS5_IJNSS_ISE_SB_EENSS_INSA_ILi64EEESB_EEEEESI_SJ_SI_SJ_NS1C_6fusion15FusionCallbacksIS1G_NS1L_17LinearCombinationISI_fSI_fLNS_15FloatRoundStyleE2EEESH_S1K_JEEENS4_5SM1004TMEM4LOAD26SM100_TMEM_LOAD_32dp32b64xESZ_NS10_INS11_ILi3ELi4ELi3EEES14_NSS_INS5_IJS15_S1I_EEENS5_IJS1I_SB_EEEEEEENS4_39AutoVectorizingCopyWithAssumedAlignmentILi128EEENS4_14SM90_TMA_STOREES1Z_S21_S21_EEEvvEEEEvNT_6ParamsE)
	.align		4
        /*000c*/ 	.word	index@(__assertfail)
	.align		4
        /*0010*/ 	.word	0x00000000
	.align		4
        /*0014*/ 	.word	0xfffffffe
	.align		4
        /*0018*/ 	.word	0x00000000
	.align		4
        /*001c*/ 	.word	0xfffffffd
	.align		4
        /*0020*/ 	.word	0x00000000
	.align		4
        /*0024*/ 	.word	0xfffffffc


//--------------------- .nv.constant4             --------------------------
	.section	.nv.constant4,"a",@progbits
	.align	8
	.align		8
.nv.constant4:
        /*0000*/ 	.dword	__assertfail
	.align		8
        /*0008*/ 	.dword	__unnamed_1
	.align		8
        /*0010*/ 	.dword	__unnamed_2
	.align		8
        /*0018*/ 	.dword	_ZN39_INTERNAL_3a96b157_4_k_cu_baf090ba_75744cuda3std3__45__cpo5beginE
	.align		8
        /*0020*/ 	.dword	_ZN39_INTERNAL_3a96b157_4_k_cu_baf090ba_75744cuda3std3__45__cpo3endE
	.align		8
        /*0028*/ 	.dword	_ZN39_INTERNAL_3a96b157_4_k_cu_baf090ba_75744cuda3std3__45__cpo6cbeginE
	.align		8
        /*0030*/ 	.dword	_ZN39_INTERNAL_3a96b157_4_k_cu_baf090ba_75744cuda3std3__45__cpo4cendE
	.align		8
        /*0038*/ 	.dword	_ZN39_INTERNAL_3a96b157_4_k_cu_baf090ba_75744cuda3std3__441_GLOBAL__N__3a96b157_4_k_cu_baf090ba_75746ignoreE
	.align		8
        /*0040*/ 	.dword	_ZN39_INTERNAL_3a96b157_4_k_cu_baf090ba_75744cuda3std3__419piecewise_constructE
	.align		8
        /*0048*/ 	.dword	_ZN39_INTERNAL_3a96b157_4_k_cu_baf090ba_75744cuda3std3__48in_placeE
	.align		8
        /*0050*/ 	.dword	_ZN39_INTERNAL_3a96b157_4_k_cu_baf090ba_75744cuda3std6ranges3__45__cpo4swapE
	.align		8
        /*0058*/ 	.dword	_ZN39_INTERNAL_3a96b157_4_k_cu_baf090ba_75744cuda3std6ranges3__45__cpo9iter_moveE
	.align		8
        /*0060*/ 	.dword	_ZN39_INTERNAL_3a96b157_4_k_cu_baf090ba_75744cute7productE
	.align		8
        /*0068*/ 	.dword	_ZN39_INTERNAL_3a96b157_4_k_cu_baf090ba_75744cute1_E
	.align		8
        /*0070*/ 	.dword	$str$25
	.align		8
        /*0078*/ 	.dword	$str$26
	.align		8
        /*0080*/ 	.dword	$str$27
	.align		8
        /*0088*/ 	.dword	$str$28


//--------------------- .text._ZN7cutlass13device_kernelINS_4gemm6kernel13GemmUniversalIN4cute5tupleIJiiiiEEENS1_10collective13CollectiveMmaINS1_35MainloopSm100TmaUmmaWarpSpecializedILi3ELi2ELi2ENS5_IJNS4_1CILi1EEESB_SB_EEEEENS5_IJNSA_ILi128EEENSA_ILi256EEENSA_ILi32EEEEEENS_10bfloat16_tENS5_IJlSB_lEEESI_SJ_NS4_8TiledMMAINS4_8MMA_AtomIJNS4_20SM100_MMA_F16BF16_SSISI_SI_fLi128ELi256ELNS4_4UMMA5MajorE0ELSO_0ELNSN_7ScaleInE0ELSP_0EEEEEENS4_6LayoutISC_NS5_IJNSA_ILi0EEEST_ST_EEEEENS5_IJNS4_10UnderscoreESW_SW_EEEEENS4_13SM90_TMA_LOADENS4_14ComposedLayoutINS4_7SwizzleILi2ELi4ELi3EEENS4_18smem_ptr_flag_bitsILi16EEENSS_INS5_IJNSA_ILi8EEESG_EEENS5_IJSG_SB_EEEEEEEvNS4_8identityESZ_S19_vS1A_EENS_8epilogue10collective18CollectiveEpilogueINS1C_23Sm100TmaWarpSpecializedILi4ELi2ELi64ELb1ELb0EEEJSH_NS5_IJNSS_ISE_SB_EENSS_INSA_ILi64EEESB_EEEEESI_SJ_SI_SJ_NS1C_6fusion15FusionCallbacksIS1G_NS1L_17LinearCombinationISI_fSI_fLNS_15FloatRoundStyleE2EEESH_S1K_JEEENS4_5SM1004TMEM4LOAD26SM100_TMEM_LOAD_32dp32b64xESZ_NS10_INS11_ILi3ELi4ELi3EEES14_NSS_INS5_IJS15_S1I_EEENS5_IJS1I_SB_EEEEEEENS4_39AutoVectorizingCopyWithAssumedAlignmentILi128EEENS4_14SM90_TMA_STOREES1Z_S21_S21_EEEvvEEEEvNT_6ParamsE --------------------------
	.section	.text._ZN7cutlass13device_kernelINS_4gemm6kernel13GemmUniversalIN4cute5tupleIJiiiiEEENS1_10collective13CollectiveMmaINS1_35MainloopSm100TmaUmmaWarpSpecializedILi3ELi2ELi2ENS5_IJNS4_1CILi1EEESB_SB_EEEEENS5_IJNSA_ILi128EEENSA_ILi256EEENSA_ILi32EEEEEENS_10bfloat16_tENS5_IJlSB_lEEESI_SJ_NS4_8TiledMMAINS4_8MMA_AtomIJNS4_20SM100_MMA_F16BF16_SSISI_SI_fLi128ELi256ELNS4_4UMMA5MajorE0ELSO_0ELNSN_7ScaleInE0ELSP_0EEEEEENS4_6LayoutISC_NS5_IJNSA_ILi0EEEST_ST_EEEEENS5_IJNS4_10UnderscoreESW_SW_EEEEENS4_13SM90_TMA_LOADENS4_14ComposedLayoutINS4_7SwizzleILi2ELi4ELi3EEENS4_18smem_ptr_flag_bitsILi16EEENSS_INS5_IJNSA_ILi8EEESG_EEENS5_IJSG_SB_EEEEEEEvNS4_8identityESZ_S19_vS1A_EENS_8epilogue10collective18CollectiveEpilogueINS1C_23Sm100TmaWarpSpecializedILi4ELi2ELi64ELb1ELb0EEEJSH_NS5_IJNSS_ISE_SB_EENSS_INSA_ILi64EEESB_EEEEESI_SJ_SI_SJ_NS1C_6fusion15FusionCallbacksIS1G_NS1L_17LinearCombinationISI_fSI_fLNS_15FloatRoundStyleE2EEESH_S1K_JEEENS4_5SM1004TMEM4LOAD26SM100_TMEM_LOAD_32dp32b64xESZ_NS10_INS11_ILi3ELi4ELi3EEES14_NSS_INS5_IJS15_S1I_EEENS5_IJS1I_SB_EEEEEEENS4_39AutoVectorizingCopyWithAssumedAlignmentILi128EEENS4_14SM90_TMA_STOREES1Z_S21_S21_EEEvvEEEEvNT_6ParamsE,"ax",@progbits
	.align	128
.text._ZN7cutlass13device_kernelINS_4gemm6kernel13GemmUniversalIN4cute5tupleIJiiiiEEENS1_10collective13CollectiveMmaINS1_35MainloopSm100TmaUmmaWarpSpecializedILi3ELi2ELi2ENS5_IJNS4_1CILi1EEESB_SB_EEEEENS5_IJNSA_ILi128EEENSA_ILi256EEENSA_ILi32EEEEEENS_10bfloat16_tENS5_IJlSB_lEEESI_SJ_NS4_8TiledMMAINS4_8MMA_AtomIJNS4_20SM100_MMA_F16BF16_SSISI_SI_fLi128ELi256ELNS4_4UMMA5MajorE0ELSO_0ELNSN_7ScaleInE0ELSP_0EEEEEENS4_6LayoutISC_NS5_IJNSA_ILi0EEEST_ST_EEEEENS5_IJNS4_10UnderscoreESW_SW_EEEEENS4_13SM90_TMA_LOADENS4_14ComposedLayoutINS4_7SwizzleILi2ELi4ELi3EEENS4_18smem_ptr_flag_bitsILi16EEENSS_INS5_IJNSA_ILi8EEESG_EEENS5_IJSG_SB_EEEEEEEvNS4_8identityESZ_S19_vS1A_EENS_8epilogue10collective18CollectiveEpilogueINS1C_23Sm100TmaWarpSpecializedILi4ELi2ELi64ELb1ELb0EEEJSH_NS5_IJNSS_ISE_SB_EENSS_INSA_ILi64EEESB_EEEEESI_SJ_SI_SJ_NS1C_6fusion15FusionCallbacksIS1G_NS1L_17LinearCombinationISI_fSI_fLNS_15FloatRoundStyleE2EEESH_S1K_JEEENS4_5SM1004TMEM4LOAD26SM100_TMEM_LOAD_32dp32b64xESZ_NS10_INS11_ILi3ELi4ELi3EEES14_NSS_INS5_IJS15_S1I_EEENS5_IJS1I_SB_EEEEEEENS4_39AutoVectorizingCopyWithAssumedAlignmentILi128EEENS4_14SM90_TMA_STOREES1Z_S21_S21_EEEvvEEEEvNT_6ParamsE:
        .type           _ZN7cutlass13device_kernelINS_4gemm6kernel13GemmUniversalIN4cute5tupleIJiiiiEEENS1_10collective13CollectiveMmaINS1_35MainloopSm100TmaUmmaWarpSpecializedILi3ELi2ELi2ENS5_IJNS4_1CILi1EEESB_SB_EEEEENS5_IJNSA_ILi128EEENSA_ILi256EEENSA_ILi32EEEEEENS_10bfloat16_tENS5_IJlSB_lEEESI_SJ_NS4_8TiledMMAINS4_8MMA_AtomIJNS4_20SM100_MMA_F16BF16_SSISI_SI_fLi128ELi256ELNS4_4UMMA5MajorE0ELSO_0ELNSN_7ScaleInE0ELSP_0EEEEEENS4_6LayoutISC_NS5_IJNSA_ILi0EEEST_ST_EEEEENS5_IJNS4_10UnderscoreESW_SW_EEEEENS4_13SM90_TMA_LOADENS4_14ComposedLayoutINS4_7SwizzleILi2ELi4ELi3EEENS4_18smem_ptr_flag_bitsILi16EEENSS_INS5_IJNSA_ILi8EEESG_EEENS5_IJSG_SB_EEEEEEEvNS4_8identityESZ_S19_vS1A_EENS_8epilogue10collective18CollectiveEpilogueINS1C_23Sm100TmaWarpSpecializedILi4ELi2ELi64ELb1ELb0EEEJSH_NS5_IJNSS_ISE_SB_EENSS_INSA_ILi64EEESB_EEEEESI_SJ_SI_SJ_NS1C_6fusion15FusionCallbacksIS1G_NS1L_17LinearCombinationISI_fSI_fLNS_15FloatRoundStyleE2EEESH_S1K_JEEENS4_5SM1004TMEM4LOAD26SM100_TMEM_LOAD_32dp32b64xESZ_NS10_INS11_ILi3ELi4ELi3EEES14_NSS_INS5_IJS15_S1I_EEENS5_IJS1I_SB_EEEEEEENS4_39AutoVectorizingCopyWithAssumedAlignmentILi128EEENS4_14SM90_TMA_STOREES1Z_S21_S21_EEEvvEEEEvNT_6ParamsE,@function
        .size           _ZN7cutlass13device_kernelINS_4gemm6kernel13GemmUniversalIN4cute5tupleIJiiiiEEENS1_10collective13CollectiveMmaINS1_35MainloopSm100TmaUmmaWarpSpecializedILi3ELi2ELi2ENS5_IJNS4_1CILi1EEESB_SB_EEEEENS5_IJNSA_ILi128EEENSA_ILi256EEENSA_ILi32EEEEEENS_10bfloat16_tENS5_IJlSB_lEEESI_SJ_NS4_8TiledMMAINS4_8MMA_AtomIJNS4_20SM100_MMA_F16BF16_SSISI_SI_fLi128ELi256ELNS4_4UMMA5MajorE0ELSO_0ELNSN_7ScaleInE0ELSP_0EEEEEENS4_6LayoutISC_NS5_IJNSA_ILi0EEEST_ST_EEEEENS5_IJNS4_10UnderscoreESW_SW_EEEEENS4_13SM90_TMA_LOADENS4_14ComposedLayoutINS4_7SwizzleILi2ELi4ELi3EEENS4_18smem_ptr_flag_bitsILi16EEENSS_INS5_IJNSA_ILi8EEESG_EEENS5_IJSG_SB_EEEEEEEvNS4_8identityESZ_S19_vS1A_EENS_8epilogue10collective18CollectiveEpilogueINS1C_23Sm100TmaWarpSpecializedILi4ELi2ELi64ELb1ELb0EEEJSH_NS5_IJNSS_ISE_SB_EENSS_INSA_ILi64EEESB_EEEEESI_SJ_SI_SJ_NS1C_6fusion15FusionCallbacksIS1G_NS1L_17LinearCombinationISI_fSI_fLNS_15FloatRoundStyleE2EEESH_S1K_JEEENS4_5SM1004TMEM4LOAD26SM100_TMEM_LOAD_32dp32b64xESZ_NS10_INS11_ILi3ELi4ELi3EEES14_NSS_INS5_IJS15_S1I_EEENS5_IJS1I_SB_EEEEEEENS4_39AutoVectorizingCopyWithAssumedAlignmentILi128EEENS4_14SM90_TMA_STOREES1Z_S21_S21_EEEvvEEEEvNT_6ParamsE,(.L_x_167 - _ZN7cutlass13device_kernelINS_4gemm6kernel13GemmUniversalIN4cute5tupleIJiiiiEEENS1_10collective13CollectiveMmaINS1_35MainloopSm100TmaUmmaWarpSpecializedILi3ELi2ELi2ENS5_IJNS4_1CILi1EEESB_SB_EEEEENS5_IJNSA_ILi128EEENSA_ILi256EEENSA_ILi32EEEEEENS_10bfloat16_tENS5_IJlSB_lEEESI_SJ_NS4_8TiledMMAINS4_8MMA_AtomIJNS4_20SM100_MMA_F16BF16_SSISI_SI_fLi128ELi256ELNS4_4UMMA5MajorE0ELSO_0ELNSN_7ScaleInE0ELSP_0EEEEEENS4_6LayoutISC_NS5_IJNSA_ILi0EEEST_ST_EEEEENS5_IJNS4_10UnderscoreESW_SW_EEEEENS4_13SM90_TMA_LOADENS4_14ComposedLayoutINS4_7SwizzleILi2ELi4ELi3EEENS4_18smem_ptr_flag_bitsILi16EEENSS_INS5_IJNSA_ILi8EEESG_EEENS5_IJSG_SB_EEEEEEEvNS4_8identityESZ_S19_vS1A_EENS_8epilogue10collective18CollectiveEpilogueINS1C_23Sm100TmaWarpSpecializedILi4ELi2ELi64ELb1ELb0EEEJSH_NS5_IJNSS_ISE_SB_EENSS_INSA_ILi64EEESB_EEEEESI_SJ_SI_SJ_NS1C_6fusion15FusionCallbacksIS1G_NS1L_17LinearCombinationISI_fSI_fLNS_15FloatRoundStyleE2EEESH_S1K_JEEENS4_5SM1004TMEM4LOAD26SM100_TMEM_LOAD_32dp32b64xESZ_NS10_INS11_ILi3ELi4ELi3EEES14_NSS_INS5_IJS15_S1I_EEENS5_IJS1I_SB_EEEEEEENS4_39AutoVectorizingCopyWithAssumedAlignmentILi128EEENS4_14SM90_TMA_STOREES1Z_S21_S21_EEEvvEEEEvNT_6ParamsE)
        .other          _ZN7cutlass13device_kernelINS_4gemm6kernel13GemmUniversalIN4cute5tupleIJiiiiEEENS1_10collective13CollectiveMmaINS1_35MainloopSm100TmaUmmaWarpSpecializedILi3ELi2ELi2ENS5_IJNS4_1CILi1EEESB_SB_EEEEENS5_IJNSA_ILi128EEENSA_ILi256EEENSA_ILi32EEEEEENS_10bfloat16_tENS5_IJlSB_lEEESI_SJ_NS4_8TiledMMAINS4_8MMA_AtomIJNS4_20SM100_MMA_F16BF16_SSISI_SI_fLi128ELi256ELNS4_4UMMA5MajorE0ELSO_0ELNSN_7ScaleInE0ELSP_0EEEEEENS4_6LayoutISC_NS5_IJNSA_ILi0EEEST_ST_EEEEENS5_IJNS4_10UnderscoreESW_SW_EEEEENS4_13SM90_TMA_LOADENS4_14ComposedLayoutINS4_7SwizzleILi2ELi4ELi3EEENS4_18smem_ptr_flag_bitsILi16EEENSS_INS5_IJNSA_ILi8EEESG_EEENS5_IJSG_SB_EEEEEEEvNS4_8identityESZ_S19_vS1A_EENS_8epilogue10collective18CollectiveEpilogueINS1C_23Sm100TmaWarpSpecializedILi4ELi2ELi64ELb1ELb0EEEJSH_NS5_IJNSS_ISE_SB_EENSS_INSA_ILi64EEESB_EEEEESI_SJ_SI_SJ_NS1C_6fusion15FusionCallbacksIS1G_NS1L_17LinearCombinationISI_fSI_fLNS_15FloatRoundStyleE2EEESH_S1K_JEEENS4_5SM1004TMEM4LOAD26SM100_TMEM_LOAD_32dp32b64xESZ_NS10_INS11_ILi3ELi4ELi3EEES14_NSS_INS5_IJS15_S1I_EEENS5_IJS1I_SB_EEEEEEENS4_39AutoVectorizingCopyWithAssumedAlignmentILi128EEENS4_14SM90_TMA_STOREES1Z_S21_S21_EEEvvEEEEvNT_6ParamsE,@"STO_CUDA_ENTRY STV_DEFAULT"
_ZN7cutlass13device_kernelINS_4gemm6kernel13GemmUniversalIN4cute5tupleIJiiiiEEENS1_10collective13CollectiveMmaINS1_35MainloopSm100TmaUmmaWarpSpecializedILi3ELi2ELi2ENS5_IJNS4_1CILi1EEESB_SB_EEEEENS5_IJNSA_ILi128EEENSA_ILi256EEENSA_ILi32EEEEEENS_10bfloat16_tENS5_IJlSB_lEEESI_SJ_NS4_8TiledMMAINS4_8MMA_AtomIJNS4_20SM100_MMA_F16BF16_SSISI_SI_fLi128ELi256ELNS4_4UMMA5MajorE0ELSO_0ELNSN_7ScaleInE0ELSP_0EEEEEENS4_6LayoutISC_NS5_IJNSA_ILi0EEEST_ST_EEEEENS5_IJNS4_10UnderscoreESW_SW_EEEEENS4_13SM90_TMA_LOADENS4_14ComposedLayoutINS4_7SwizzleILi2ELi4ELi3EEENS4_18smem_ptr_flag_bitsILi16EEENSS_INS5_IJNSA_ILi8EEESG_EEENS5_IJSG_SB_EEEEEEEvNS4_8identityESZ_S19_vS1A_EENS_8epilogue10collective18CollectiveEpilogueINS1C_23Sm100TmaWarpSpecializedILi4ELi2ELi64ELb1ELb0EEEJSH_NS5_IJNSS_ISE_SB_EENSS_INSA_ILi64EEESB_EEEEESI_SJ_SI_SJ_NS1C_6fusion15FusionCallbacksIS1G_NS1L_17LinearCombinationISI_fSI_fLNS_15FloatRoundStyleE2EEESH_S1K_JEEENS4_5SM1004TMEM4LOAD26SM100_TMEM_LOAD_32dp32b64xESZ_NS10_INS11_ILi3ELi4ELi3EEES14_NSS_INS5_IJS15_S1I_EEENS5_IJS1I_SB_EEEEEEENS4_39AutoVectorizingCopyWithAssumedAlignmentILi128EEENS4_14SM90_TMA_STOREES1Z_S21_S21_EEEvvEEEEvNT_6ParamsE:
[----:B------:R-:W1:Y:S01]  /*0000*/  LDC R1, c[0x0][0x37c] ;  /* 0x0000df00ff017b82 */ /* 0x000e620000000800 */
[----:B------:R-:W2:Y:S01]  /*0010*/  S2R R170, SR_TID.X ;  /* 0x0000000000aa7919 */ /* 0x000ea20000002100 */
[----:B------:R-:W3:Y:S01]  /*0020*/  LDCU.64 UR4, c[0x0][0x890] ;  /* 0x00011200ff0477ac */ /* 0x000ee20008000a00 */
[----:B------:R-:W-:Y:S02]  /*0030*/  PRMT R155, RZ, 0x7610, R155 ;  /* 0x00007610ff9b7816 */ /* 0x000fe4000000009b */
[----:B------:R-:W-:Y:S01]  /*0040*/  ELECT P5, URZ, PT ;  /* 0x0000000000ff782f */ /* 0x000fe200038a0000 */
[----:B------:R-:W4:Y:S01]  /*0050*/  LDCU.64 UR46, c[0x0][0x358] ;  /* 0x00006b00ff2e77ac */ /* 0x000f220008000a00 */
[----:B---3--:R-:W-:-:S04]  /*0060*/  UISETP.NE.U32.AND UP0, UPT, UR4, URZ, UPT ;  /* 0x000000ff0400728c */ /* 0x008fc8000bf05070 */
[----:B------:R-:W-:Y:S01]  /*0070*/  UISETP.NE.AND.EX UP0, UPT, UR5, URZ, UPT, UP0 ;  /* 0x000000ff0500728c */ /* 0x000fe2000bf05300 */
[----:B--2---:R-:W-:-:S05]  /*0080*/  SHF.R.U32.HI R162, RZ, 0x5, R170 ;  /* 0x00000005ffa27819 */ /* 0x004fca00000116aa */
[----:B------:R-:W2:Y:S02]  /*0090*/  SHFL.IDX PT, R0, R162, RZ, 0x1f ;  /* 0x00001fffa2007589 */ /* 0x000ea400000e0000 */
[----:B--2---:R-:W-:Y:S01]  /*00a0*/  R2UR UR8, R0 ;  /* 0x00000000000872ca */ /* 0x004fe200000e0000 */
[----:B-1--4-:R-:W-:-:S14]  /*00b0*/  BRA.U UP0, `(.L_x_0) ;  /* 0x00000001002c7547 */ /* 0x012fdc000b800000 */
[----:B------:R-:W1:Y:S02]  /*00c0*/  LDCU.64 UR6, c[0x0][0x888] ;  /* 0x00011100ff0677ac */ /* 0x000e640008000a00 */
[----:B-1----:R-:W-:-:S04]  /*00d0*/  UISETP.NE.U32.AND UP0, UPT, UR6, URZ, UPT ;  /* 0x000000ff0600728c */ /* 0x002fc8000bf05070 */
[----:B------:R-:W-:-:S09]  /*00e0*/  UISETP.NE.AND.EX UP0, UPT, UR7, URZ, UPT, UP0 ;  /* 0x000000ff0700728c */ /* 0x000fd2000bf05300 */
[----:B------:R-:W-:Y:S05]  /*00f0*/  BRA.U !UP0, `(.L_x_1) ;  /* 0x0000000108107547 */ /* 0x000fea000b800000 */
[----:B------:R-:W1:Y:S02]  /*0100*/  LDC.64 R2, c[0x0][0x888] ;  /* 0x00022200ff027b82 */ /* 0x000e640000000a00 */
[----:B-1----:R1:W5:Y:S01]  /*0110*/  LDG.E R81, desc[UR46][R2.64] ;  /* 0x0000002e02517981 */ /* 0x002362000c1e1900 */
[----:B------:R-:W-:Y:S01]  /*0120*/  HFMA2 R155, -RZ, RZ, 0, 5.9604644775390625e-08 ;  /* 0x00000001ff9b7431 */ /* 0x000fe200000001ff */
[----:B------:R-:W-:Y:S05]  /*0130*/  BRA `(.L_x_0) ;  /* 0x00000000000c7947 */ /* 0x000fea0003800000 */
.L_x_1:
[----:B------:R-:W1:Y:S01]  /*0140*/  LDCU UR6, c[0x0][0x880] ;  /* 0x00011000ff0677ac */ /* 0x000e620008000800 */
[----:B------:R-:W-:Y:S01]  /*0150*/  HFMA2 R155, -RZ, RZ, 0, 5.9604644775390625e-08 ;  /* 0x00000001ff9b7431 */ /* 0x000fe200000001ff */
[----:B-1----:R-:W-:-:S07]  /*0160*/  MOV R81, UR6 ;  /* 0x0000000600517c02 */ /* 0x002fce0008000f00 */
.L_x_0:
[----:B------:R-:W2:Y:S02]  /*0170*/  LDCU.64 UR6, c[0x0][0x8b0] ;  /* 0x00011600ff0677ac */ /* 0x000ea40008000a00 */
[----:B--2---:R-:W-:-:S04]  /*0180*/  UISETP.NE.U32.AND UP0, UPT, UR6, URZ, UPT ;  /* 0x000000ff0600728c */ /* 0x004fc8000bf05070 */
[----:B------:R-:W-:-:S09]  /*0190*/  UISETP.NE.AND.EX UP0, UPT, UR7, URZ, UPT, UP0 ;  /* 0x000000ff0700728c */ /* 0x000fd2000bf05300 */
[----:B------:R-:W-:Y:S05]  /*01a0*/  BRA.U UP0, `(.L_x_2) ;  /* 0x0000000100247547 */ /* 0x000fea000b800000 */
[----:B------:R-:W2:Y:S02]  /*01b0*/  LDCU.64 UR6, c[0x0][0x8a8] ;  /* 0x00011500ff0677ac */ /* 0x000ea40008000a00 */
[----:B--2---:R-:W-:-:S04]  /*01c0*/  UISETP.NE.U32.AND UP0, UPT, UR6, URZ, UPT ;  /* 0x000000ff0600728c */ /* 0x004fc8000bf05070 */
[----:B------:R-:W-:-:S09]  /*01d0*/  UISETP.NE.AND.EX UP0, UPT, UR7, URZ, UPT, UP0 ;  /* 0x000000ff0700728c */ /* 0x000fd2000bf05300 */
[----:B------:R-:W-:Y:S05]  /*01e0*/  BRA.U !UP0, `(.L_x_3) ;  /* 0x00000001080c7547 */ /* 0x000fea000b800000 */
[----:B------:R-:W2:Y:S02]  /*01f0*/  LDC.64 R78, c[0x0][0x8a8] ;  /* 0x00022a00ff4e7b82 */ /* 0x000ea40000000a00 */
[----:B--2---:R2:W5:Y:S01]  /*0200*/  LDG.E R78, desc[UR46][R78.64] ;  /* 0x0000002e4e4e7981 */ /* 0x004562000c1e1900 */
[----:B------:R-:W-:Y:S05]  /*0210*/  BRA `(.L_x_2) ;  /* 0x0000000000087947 */ /* 0x000fea0003800000 */
.L_x_3:
[----:B------:R-:W2:Y:S02]  /*0220*/  LDCU UR6, c[0x0][0x8a0] ;  /* 0x00011400ff0677ac */ /* 0x000ea40008000800 */
[----:B--2---:R-:W-:Y:S02]  /*0230*/  MOV R78, UR6 ;  /* 0x00000006004e7c02 */ /* 0x004fe40008000f00 */
.L_x_2:
[----:B------:R-:W-:Y:S01]  /*0240*/  IMAD.U32 R0, RZ, RZ, UR8 ;  /* 0x00000008ff007e24 */ /* 0x000fe2000f8e00ff */
[----:B------:R-:W-:Y:S04]  /*0250*/  BSSY.RECONVERGENT B0, `(.L_x_4) ;  /* 0x000000c000007945 */ /* 0x000fe80003800200 */
[C---:B------:R-:W-:Y:S02]  /*0260*/  ISETP.NE.OR P1, PT, R0.reuse, 0x1, !P5 ;  /* 0x000000010000780c */ /* 0x040fe40006f25670 */
[----:B------:R-:W-:-:S11]  /*0270*/  ISETP.NE.OR P0, PT, R0, 0x3, !P5 ;  /* 0x000000030000780c */ /* 0x000fd60006f05670 */
[----:B------:R-:W-:Y:S05]  /*0280*/  @P1 BRA `(.L_x_5) ;  /* 0x0000000000201947 */ /* 0x000fea0003800000 */
[----:B------:R-:W3:Y:S02]  /*0290*/  LDCU.64 UR6, c[0x0][0x348] ;  /* 0x00006900ff0677ac */ /* 0x000ee40008000a00 */
[----:B---3--:R-:W-:Y:S02]  /*02a0*/  UIADD3 UR10, UP1, UPT, UR6, 0x80, URZ ;  /* 0x00000080060a7890 */ /* 0x008fe4000ff3e0ff */
[----:B------:R-:W-:Y:S02]  /*02b0*/  UIADD3 UR6, UP0, UPT, UR6, 0x180, URZ ;  /* 0x0000018006067890 */ /* 0x000fe4000ff1e0ff */
[----:B------:R-:W-:Y:S02]  /*02c0*/  UIADD3.X UR11, UPT, UPT, URZ, UR7, URZ, UP1, !UPT ;  /* 0x00000007ff0b7290 */ /* 0x000fe40008ffe4ff */
[----:B------:R-:W-:-:S07]  /*02d0*/  UIADD3.X UR7, UPT, UPT, URZ, UR7, URZ, UP0, !UPT ;  /* 0x00000007ff077290 */ /* 0x000fce00087fe4ff */
[----:B------:R3:W-:Y:S02]  /*02e0*/  UTMACCTL.PF [UR10] ;  /* 0x000000000a0079b9 */ /* 0x0007e40008040000 */
[----:B------:R3:W-:Y:S02]  /*02f0*/  UTMACCTL.PF [UR6] ;  /* 0x00000000060079b9 */ /* 0x0007e40008040000 */
[----:B---3--:R-:W-:Y:S01]  /*0300*/  NOP ;  /* 0x0000000000007918 */ /* 0x008fe20000000000 */
.L_x_5:
[----:B------:R-:W-:Y:S05]  /*0310*/  BSYNC.RECONVERGENT B0 ;  /* 0x0000000000007941 */ /* 0x000fea0003800200 */
.L_x_4:
[----:B------:R-:W-:Y:S04]  /*0320*/  BSSY.RECONVERGENT B0, `(.L_x_6) ;  /* 0x000000a000007945 */ /* 0x000fe80003800200 */
        /* <DEDUP_REMOVED lines=9> */
.L_x_7:
[----:B------:R-:W-:Y:S05]  /*03c0*/  BSYNC.RECONVERGENT B0 ;  /* 0x0000000000007941 */ /* 0x000fea0003800200 */
.L_x_6:
[----:B------:R-:W3:Y:S01]  /*03d0*/  LDCU.64 UR6, c[0x0][0x888] ;  /* 0x00011100ff0677ac */ /* 0x000ee20008000a00 */
[----:B------:R-:W-:Y:S02]  /*03e0*/  UISETP.EQ.U32.AND UP1, UPT, UR4, URZ, UPT ;  /* 0x000000ff0400728c */ /* 0x000fe4000bf22070 */
[----:B------:R-:W-:Y:S02]  /*03f0*/  UPLOP3.LUT UP2, UPT, UPT, UPT, UPT, 0x80, 0x8 ;  /* 0x000000000008789c */ /* 0x000fe40003f4f070 */
[----:B---3--:R-:W-:-:S04]  /*0400*/  UISETP.NE.U32.AND UP0, UPT, UR6, URZ, UPT ;  /* 0x000000ff0600728c */ /* 0x008fc8000bf05070 */
[----:B------:R-:W-:-:S04]  /*0410*/  UISETP.NE.AND.EX UP0, UPT, UR7, URZ, UPT, UP0 ;  /* 0x000000ff0700728c */ /* 0x000fc8000bf05300 */
[----:B------:R-:W-:-:S04]  /*0420*/  UISETP.EQ.OR.EX UP3, UPT, UR5, URZ, !UP0, UP1 ;  /* 0x000000ff0500728c */ /* 0x000fc8000c762710 */
[----:B------:R-:W-:-:S05]  /*0430*/  UP2UR UR50, UPR, URZ, 0x8 ;  /* 0x00000008ff327883 */ /* 0x000fca0008000000 */
[----:B------:R-:W-:Y:S07]  /*0440*/  BRA.U !UP3, `(.L_x_8) ;  /* 0x000000010b207547 */ /* 0x000fee000b800000 */
[----:B------:R-:W-:Y:S01]  /*0450*/  UISETP.NE.U32.AND UP2, UPT, UR4, URZ, UPT ;  /* 0x000000ff0400728c */ /* 0x000fe2000bf45070 */
[----:B-----5:R-:W-:Y:S01]  /*0460*/  FSETP.NEU.AND P0, PT, R81, RZ, PT ;  /* 0x000000ff5100720b */ /* 0x020fe20003f0d000 */
[----:B------:R-:W-:Y:S02]  /*0470*/  USEL UR4, URZ, 0xffffffff, UP0 ;  /* 0xffffffffff047887 */ /* 0x000fe40008000000 */
[----:B------:R-:W-:-:S10]  /*0480*/  UISETP.NE.AND.EX UP2, UPT, UR5, URZ, UPT, UP2 ;  /* 0x000000ff0500728c */ /* 0x000fd4000bf45320 */
[----:B------:R-:W-:Y:S01]  /*0490*/  VOTEU.ANY UP1, P0 ;  /* 0x0000000000ff7886 */ /* 0x000fe20000020100 */
[----:B------:R-:W-:-:S04]  /*04a0*/  @!UP2 USEL UR4, URZ, 0xffffffff, UP1 ;  /* 0xffffffffff04a887 */ /* 0x000fc80008800000 */
[----:B------:R-:W-:-:S04]  /*04b0*/  ULOP3.LUT UR4, UR4, 0x1, URZ, 0xc0, !UPT ;  /* 0x0000000104047892 */ /* 0x000fc8000f8ec0ff */
[----:B------:R-:W-:-:S11]  /*04c0*/  UISETP.NE.U32.AND UP2, UPT, UR4, 0x1, UPT ;  /* 0x000000010400788c */ /* 0x000fd6000bf45070 */
.L_x_8:
[----:B-1----:R-:W1:Y:S01]  /*04d0*/  SHFL.IDX PT, R2, R162, RZ, 0x1f ;  /* 0x00001fffa2027589 */ /* 0x002e6200000e0000 */
[----:B------:R-:W-:-:S04]  /*04e0*/  UISETP.NE.AND UP1, UPT, UR8, 0x2, UPT ;  /* 0x000000020800788c */ /* 0x000fc8000bf25270 */
[----:B------:R-:W-:Y:S01]  /*04f0*/  USEL UR6, URZ, 0x1, UP1 ;  /* 0x00000001ff067887 */ /* 0x000fe20008800000 */
[----:B-1----:R-:W-:-:S13]  /*0500*/  ISETP.NE.AND P0, PT, R2, RZ, PT ;  /* 0x000000ff0200720c */ /* 0x002fda0003f05270 */
[----:B------:R-:W-:Y:S05]  /*0510*/  @P0 BRA `(.L_x_9) ;  /* 0x0000000000400947 */ /* 0x000fea0003800000 */
[----:B------:R-:W1:Y:S01]  /*0520*/  S2UR UR5, SR_CgaCtaId ;  /* 0x00000000000579c3 */ /* 0x000e620000008800 */
[----:B------:R-:W-:Y:S01]  /*0530*/  UMOV UR7, 0x400 ;  /* 0x0000040000077882 */ /* 0x000fe20000000000 */
[----:B------:R-:W-:Y:S01]  /*0540*/  UMOV UR4, 0x1 ;  /* 0x0000000100047882 */ /* 0x000fe20000000000 */
[----:B------:R-:W-:Y:S01]  /*0550*/  ELECT P0, URZ, PT ;  /* 0x0000000000ff782f */ /* 0x000fe20003800000 */
[----:B------:R-:W-:-:S04]  /*0560*/  UIADD3 UR10, UPT, UPT, -UR4, 0x100000, URZ ;  /* 0x00100000040a7890 */ /* 0x000fc8000fffe1ff */
[----:B------:R-:W-:Y:S02]  /*0570*/  USHF.L.U32 UR11, UR10, 0xb, URZ ;  /* 0x0000000b0a0b7899 */ /* 0x000fe400080006ff */
[----:B------:R-:W-:Y:S02]  /*0580*/  USHF.L.U32 UR10, UR10, 0x1, URZ ;  /* 0x000000010a0a7899 */ /* 0x000fe400080006ff */
[----:B-1----:R-:W-:Y:S01]  /*0590*/  ULEA UR5, UR5, UR7, 0x18 ;  /* 0x0000000705057291 */ /* 0x002fe2000f8ec0ff */
[----:B------:R-:W1:Y:S11]  /*05a0*/  FENCE.VIEW.ASYNC.S ;  /* 0x00000000000073c6 */ /* 0x000e760000000000 */
[----:B-1----:R1:W3:Y:S01]  /*05b0*/  SYNCS.EXCH.64 URZ, [UR5], UR10 ;  /* 0x0000000a05ff75b2 */ /* 0x0022e20008000100 */
[----:B------:R1:W4:Y:S01]  /*05c0*/  SYNCS.EXCH.64 URZ, [UR5+0x18], UR10 ;  /* 0x0000180a05ff75b2 */ /* 0x0003220008000100 */
[----:B------:R1:W1:Y:S01]  /*05d0*/  SYNCS.EXCH.64 URZ, [UR5+0x8], UR10 ;  /* 0x0000080a05ff75b2 */ /* 0x0002620008000100 */
[----:B------:R1:W1:Y:S01]  /*05e0*/  SYNCS.EXCH.64 URZ, [UR5+0x20], UR10 ;  /* 0x0000200a05ff75b2 */ /* 0x0002620008000100 */
[----:B------:R1:W1:Y:S01]  /*05f0*/  SYNCS.EXCH.64 URZ, [UR5+0x10], UR10 ;  /* 0x0000100a05ff75b2 */ /* 0x0002620008000100 */
[----:B------:R1:W1:Y:S01]  /*0600*/  SYNCS.EXCH.64 URZ, [UR5+0x28], UR10 ;  /* 0x0000280a05ff75b2 */ /* 0x0002620008000100 */
[----:B------:R-:W-:Y:S01]  /*0610*/  NOP ;  /* 0x0000000000007918 */ /* 0x000fe20000000000 */
.L_x_9:
[----:B------:R-:W2:Y:S01]  /*0620*/  SHFL.IDX PT, R2, R162, RZ, 0x1f ;  /* 0x00001fffa2027589 */ /* 0x000ea200000e0000 */
[----:B------:R-:W-:Y:S01]  /*0630*/  NOP ;  /* 0x0000000000007918 */ /* 0x000fe20000000000 */
[----:B--2---:R-:W-:-:S13]  /*0640*/  ISETP.NE.AND P0, PT, R2, 0x1, PT ;  /* 0x000000010200780c */ /* 0x004fda0003f05270 */
[----:B------:R-:W-:Y:S05]  /*0650*/  @P0 BRA `(.L_x_10) ;  /* 0x0000000000580947 */ /* 0x000fea0003800000 */
[----:B------:R-:W2:Y:S01]  /*0660*/  S2UR UR7, SR_CgaCtaId ;  /* 0x00000000000779c3 */ /* 0x000ea20000008800 */
[----:B------:R-:W-:Y:S01]  /*0670*/  UMOV UR9, 0x400 ;  /* 0x0000040000097882 */ /* 0x000fe20000000000 */
[----:B-1----:R-:W-:Y:S01]  /*0680*/  UMOV UR5, 0x20 ;  /* 0x0000002000057882 */ /* 0x002fe20000000000 */
[----:B------:R-:W-:Y:S01]  /*0690*/  UMOV UR4, 0x80 ;  /* 0x0000008000047882 */ /* 0x000fe20000000000 */
[----:B------:R-:W-:-:S04]  /*06a0*/  UIADD3 UR10, UPT, UPT, -UR5, 0x100000, URZ ;  /* 0x00100000050a7890 */ /* 0x000fc8000fffe1ff */
[----:B------:R-:W-:Y:S02]  /*06b0*/  USHF.L.U32 UR11, UR10, 0xb, URZ ;  /* 0x0000000b0a0b7899 */ /* 0x000fe400080006ff */
[----:B------:R-:W-:Y:S02]  /*06c0*/  USHF.L.U32 UR10, UR10, 0x1, URZ ;  /* 0x000000010a0a7899 */ /* 0x000fe400080006ff */
[----:B------:R-:W-:-:S04]  /*06d0*/  UIADD3 UR4, UPT, UPT, -UR4, 0x100000, URZ ;  /* 0x0010000004047890 */ /* 0x000fc8000fffe1ff */
[----:B------:R-:W-:Y:S02]  /*06e0*/  USHF.L.U32 UR5, UR4, 0xb, URZ ;  /* 0x0000000b04057899 */ /* 0x000fe400080006ff */
[----:B------:R-:W-:Y:S01]  /*06f0*/  USHF.L.U32 UR4, UR4, 0x1, URZ ;  /* 0x0000000104047899 */ /* 0x000fe200080006ff */
[----:B------:R-:W-:Y:S01]  /*0700*/  ELECT P0, URZ, PT ;  /* 0x0000000000ff782f */ /* 0x000fe20003800000 */
[----:B--2---:R-:W-:Y:S01]  /*0710*/  ULEA UR7, UR7, UR9, 0x18 ;  /* 0x0000000907077291 */ /* 0x004fe2000f8ec0ff */
[----:B------:R-:W1:Y:S11]  /*0720*/  FENCE.VIEW.ASYNC.S ;  /* 0x00000000000073c6 */ /* 0x000e760000000000 */
[----:B-1----:R2:W1:Y:S01]  /*0730*/  SYNCS.EXCH.64 URZ, [UR7+0x30], UR10 ;  /* 0x0000300a07ff75b2 */ /* 0x0024620008000100 */
[----:B------:R2:W1:Y:S01]  /*0740*/  SYNCS.EXCH.64 URZ, [UR7+0x50], UR4 ;  /* 0x0000500407ff75b2 */ /* 0x0004620008000100 */
[----:B------:R2:W1:Y:S01]  /*0750*/  SYNCS.EXCH.64 URZ, [UR7+0x38], UR10 ;  /* 0x0000380a07ff75b2 */ /* 0x0004620008000100 */
[----:B------:R2:W1:Y:S01]  /*0760*/  SYNCS.EXCH.64 URZ, [UR7+0x58], UR4 ;  /* 0x0000580407ff75b2 */ /* 0x0004620008000100 */
[----:B------:R2:W1:Y:S01]  /*0770*/  SYNCS.EXCH.64 URZ, [UR7+0x40], UR10 ;  /* 0x0000400a07ff75b2 */ /* 0x0004620008000100 */
[----:B------:R2:W1:Y:S01]  /*0780*/  SYNCS.EXCH.64 URZ, [UR7+0x60], UR4 ;  /* 0x0000600407ff75b2 */ /* 0x0004620008000100 */
[----:B------:R2:W1:Y:S01]  /*0790*/  SYNCS.EXCH.64 URZ, [UR7+0x48], UR10 ;  /* 0x0000480a07ff75b2 */ /* 0x0004620008000100 */
[----:B------:R2:W1:Y:S02]  /*07a0*/  SYNCS.EXCH.64 URZ, [UR7+0x68], UR4 ;  /* 0x0000680407ff75b2 */ /* 0x0004640008000100 */
[----:B--2---:R-:W-:Y:S01]  /*07b0*/  NOP ;  /* 0x0000000000007918 */ /* 0x004fe20000000000 */
.L_x_10:
[----:B------:R-:W2:Y:S01]  /*07c0*/  SHFL.IDX PT, R2, R162, RZ, 0x1f ;  /* 0x00001fffa2027589 */ /* 0x000ea200000e0000 */
[----:B------:R-:W-:Y:S01]  /*07d0*/  NOP ;  /* 0x0000000000007918 */ /* 0x000fe20000000000 */
[----:B--2---:R-:W-:-:S13]  /*07e0*/  ISETP.NE.AND P0, PT, R2, 0x3, PT ;  /* 0x000000030200780c */ /* 0x004fda0003f05270 */
[----:B------:R-:W-:Y:S05]  /*07f0*/  @P0 BRA `(.L_x_11) ;  /* 0x0000000000300947 */ /* 0x000fea0003800000 */
[----:B-1----:R-:W1:Y:S01]  /*0800*/  S2UR UR5, SR_CgaCtaId ;  /* 0x00000000000579c3 */ /* 0x002e620000008800 */
        /* <DEDUP_REMOVED lines=8> */
[----:B-1----:R2:W1:Y:S01]  /*0890*/  SYNCS.EXCH.64 URZ, [UR5+0x70], UR10 ;  /* 0x0000700a05ff75b2 */ /* 0x0024620008000100 */
[----:B------:R2:W1:Y:S02]  /*08a0*/  SYNCS.EXCH.64 URZ, [UR5+0x78], UR10 ;  /* 0x0000780a05ff75b2 */ /* 0x0004640008000100 */
[----:B--2---:R-:W-:Y:S01]  /*08b0*/  NOP ;  /* 0x0000000000007918 */ /* 0x004fe20000000000 */
.L_x_11:
[----:B------:R-:W2:Y:S01]  /*08c0*/  SHFL.IDX PT, R2, R162, RZ, 0x1f ;  /* 0x00001fffa2027589 */ /* 0x000ea200000e0000 */
[----:B------:R-:W-:Y:S01]  /*08d0*/  NOP ;  /* 0x0000000000007918 */ /* 0x000fe20000000000 */
[----:B--2---:R-:W-:-:S13]  /*08e0*/  ISETP.NE.AND P0, PT, R2, 0x4, PT ;  /* 0x000000040200780c */ /* 0x004fda0003f05270 */
[----:B------:R-:W-:Y:S05]  /*08f0*/  @P0 BRA `(.L_x_12) ;  /* 0x00000000004c0947 */ /* 0x000fea0003800000 */
[----:B-1----:R-:W1:Y:S01]  /*0900*/  S2UR UR5, SR_CgaCtaId ;  /* 0x00000000000579c3 */ /* 0x002e620000008800 */
[----:B------:R-:W-:Y:S01]  /*0910*/  UMOV UR9, 0x100 ;  /* 0x0000010000097882 */ /* 0x000fe20000000000 */
[----:B------:R-:W-:Y:S01]  /*0920*/  UMOV UR7, 0x400 ;  /* 0x0000040000077882 */ /* 0x000fe20000000000 */
[----:B------:R-:W-:Y:S01]  /*0930*/  USEL UR9, UR9, 0xe0, UP2 ;  /* 0x000000e009097887 */ /* 0x000fe20009000000 */
[----:B------:R-:W-:Y:S01]  /*0940*/  UMOV UR4, 0x1 ;  /* 0x0000000100047882 */ /* 0x000fe20000000000 */
[----:B------:R-:W-:Y:S01]  /*0950*/  ELECT P0, URZ, PT ;  /* 0x0000000000ff782f */ /* 0x000fe20003800000 */
[----:B------:R-:W-:-:S04]  /*0960*/  UIADD3 UR10, UPT, UPT, -UR4, 0x100000, URZ ;  /* 0x00100000040a7890 */ /* 0x000fc8000fffe1ff */
[----:B------:R-:W-:Y:S02]  /*0970*/  USHF.L.U32 UR11, UR10, 0xb, URZ ;  /* 0x0000000b0a0b7899 */ /* 0x000fe400080006ff */
[----:B------:R-:W-:Y:S02]  /*0980*/  USHF.L.U32 UR10, UR10, 0x1, URZ ;  /* 0x000000010a0a7899 */ /* 0x000fe400080006ff */
[----:B------:R-:W-:-:S04]  /*0990*/  UIADD3 UR12, UPT, UPT, -UR9, 0x100000, URZ ;  /* 0x00100000090c7890 */ /* 0x000fc8000fffe1ff */
[----:B------:R-:W-:Y:S02]  /*09a0*/  USHF.L.U32 UR13, UR12, 0xb, URZ ;  /* 0x0000000b0c0d7899 */ /* 0x000fe400080006ff */
[----:B------:R-:W-:Y:S02]  /*09b0*/  USHF.L.U32 UR12, UR12, 0x1, URZ ;  /* 0x000000010c0c7899 */ /* 0x000fe400080006ff */
[----:B-1----:R-:W-:Y:S01]  /*09c0*/  ULEA UR5, UR5, UR7, 0x18 ;  /* 0x0000000705057291 */ /* 0x002fe2000f8ec0ff */
[----:B------:R-:W1:Y:S11]  /*09d0*/  FENCE.VIEW.ASYNC.S ;  /* 0x00000000000073c6 */ /* 0x000e760000000000 */
[----:B-1----:R2:W1:Y:S01]  /*09e0*/  SYNCS.EXCH.64 URZ, [UR5+0x80], UR10 ;  /* 0x0000800a05ff75b2 */ /* 0x0024620008000100 */
[----:B------:R2:W1:Y:S01]  /*09f0*/  SYNCS.EXCH.64 URZ, [UR5+0x90], UR12 ;  /* 0x0000900c05ff75b2 */ /* 0x0004620008000100 */
[----:B------:R2:W1:Y:S01]  /*0a00*/  SYNCS.EXCH.64 URZ, [UR5+0x88], UR10 ;  /* 0x0000880a05ff75b2 */ /* 0x0004620008000100 */
[----:B------:R2:W1:Y:S02]  /*0a10*/  SYNCS.EXCH.64 URZ, [UR5+0x98], UR12 ;  /* 0x0000980c05ff75b2 */ /* 0x0004640008000100 */
[----:B--2---:R-:W-:Y:S01]  /*0a20*/  NOP ;  /* 0x0000000000007918 */ /* 0x004fe20000000000 */
.L_x_12:
        /* <DEDUP_REMOVED lines=20> */
[----:B------:R2:W1:Y:S02]  /*0b70*/  SYNCS.EXCH.64 URZ, [UR7+0xb8], UR4 ;  /* 0x0000b80407ff75b2 */ /* 0x0004640008000100 */
[----:B--2---:R-:W-:Y:S01]  /*0b80*/  NOP ;  /* 0x0000000000007918 */ /* 0x004fe20000000000 */
.L_x_13:
        /* <DEDUP_REMOVED lines=18> */
.L_x_14:
[----:B-1----:R-:W1:Y:S01]  /*0cb0*/  S2UR UR5, SR_CTAID.X ;  /* 0x00000000000579c3 */ /* 0x002e620000002500 */
[----:B------:R-:W-:-:S05]  /*0cc0*/  CS2R.32 R156, SR_CgaSize ;  /* 0x00000000009c7805 */ /* 0x000fca0000008a00 */
[----:B------:R-:W-:-:S05]  /*0cd0*/  IMAD R156, R156, -0xa0, RZ ;  /* 0xffffff609c9c7824 */ /* 0x000fca00078e02ff */
[----:B------:R-:W-:-:S14]  /*0ce0*/  R2UR UR9, R156 ;  /* 0x000000009c0972ca */ /* 0x000fdc00000e0000 */
[----:B------:R-:W2:Y:S01]  /*0cf0*/  LDCU UR9, c[0x0][UR9+0x2b0] ;  /* 0x00005600090977ac */ /* 0x000ea20008000800 */
[----:B------:R-:W-:Y:S01]  /*0d00*/  NOP ;  /* 0x0000000000007918 */ /* 0x000fe20000000000 */
[----:B------:R-:W-:-:S05]  /*0d10*/  CS2R.32 R156, SR_CgaSize ;  /* 0x00000000009c7805 */ /* 0x000fca0000008a00 */
[----:B------:R-:W-:-:S05]  /*0d20*/  IMAD R156, R156, -0xa0, RZ ;  /* 0xffffff609c9c7824 */ /* 0x000fca00078e02ff */
[----:B------:R-:W-:-:S14]  /*0d30*/  R2UR UR7, R156 ;  /* 0x000000009c0772ca */ /* 0x000fdc00000e0000 */
[----:B------:R-:W3:Y:S01]  /*0d40*/  LDCU UR7, c[0x0][UR7+0x2b4] ;  /* 0x00005680070777ac */ /* 0x000ee20008000800 */
[----:B------:R-:W4:Y:S08]  /*0d50*/  S2UR UR4, SR_CTAID.Y ;  /* 0x00000000000479c3 */ /* 0x000f300000002600 */
[----:B------:R-:W3:Y:S01]  /*0d60*/  LDC R9, c[0x0][0xb24] ;  /* 0x0002c900ff097b82 */ /* 0x000ee20000000800 */
[----:B-1----:R-:W-:-:S02]  /*0d70*/  I2FP.F32.U32 R4, UR5 ;  /* 0x0000000500047c45 */ /* 0x002fc40008201000 */
[----:B------:R-:W-:-:S05]  /*0d80*/  CS2R.32 R5, SR_CgaSize ;  /* 0x0000000000057805 */ /* 0x000fca0000008a00 */
[----:B------:R-:W-:-:S06]  /*0d90*/  IMAD R5, R5, -0xa0, RZ ;  /* 0xffffff6005057824 */ /* 0x000fcc00078e02ff */
[----:B------:R-:W1:Y:S01]  /*0da0*/  LDC R5, c[0x0][R5+0x2a0] ;  /* 0x0000a80005057b82 */ /* 0x000e620000000800 */
[----:B------:R-:W-:Y:S01]  /*0db0*/  MOV R21, UR5 ;  /* 0x0000000500157c02 */ /* 0x000fe20008000f00 */
[----:B--2---:R-:W-:Y:S01]  /*0dc0*/  FMUL R4, R4, UR9 ;  /* 0x0000000904047c20 */ /* 0x004fe20008400000 */
[----:B----4-:R-:W-:Y:S02]  /*0dd0*/  I2FP.F32.U32 R2, UR4 ;  /* 0x0000000400027c45 */ /* 0x010fe40008201000 */
[----:B------:R-:W-:-:S05]  /*0de0*/  CS2R.32 R3, SR_CgaSize ;  /* 0x0000000000037805 */ /* 0x000fca0000008a00 */
[----:B------:R-:W-:-:S06]  /*0df0*/  IMAD R3, R3, -0xa0, RZ ;  /* 0xffffff6003037824 */ /* 0x000fcc00078e02ff */
[----:B------:R-:W2:Y:S01]  /*0e00*/  LDC R3, c[0x0][R3+0x2a4] ;  /* 0x0000a90003037b82 */ /* 0x000ea20000000800 */
[----:B------:R-:W4:Y:S01]  /*0e10*/  F2I.U32.TRUNC.NTZ R156, R4 ;  /* 0x00000004009c7305 */ /* 0x000f22000020f000 */
[----:B------:R-:W-:Y:S01]  /*0e20*/  MOV R20, UR4 ;  /* 0x0000000400147c02 */ /* 0x000fe20008000f00 */
[----:B---3--:R-:W-:-:S05]  /*0e30*/  FMUL R2, R2, UR7 ;  /* 0x0000000702027c20 */ /* 0x008fca0008400000 */
[----:B------:R-:W-:Y:S01]  /*0e40*/  BAR.SYNC.DEFER_BLOCKING 0x0 ;  /* 0x0000000000007b1d */ /* 0x000fe20000010000 */
[----:B------:R-:W-:-:S05]  /*0e50*/  ISETP.GE.AND P0, PT, R9, 0x1, PT ;  /* 0x000000010900780c */ /* 0x000fca0003f06270 */
[----:B------:R-:W3:Y:S02]  /*0e60*/  F2I.U32.TRUNC.NTZ R154, R2 ;  /* 0x00000002009a7305 */ /* 0x000ee4000020f000 */
[----:B------:R-:W2:Y:S01]  /*0e70*/  S2UR UR36, SR_CTAID.Z ;  /* 0x00000000002479c3 */ /* 0x000ea20000002700 */
[----:B----4-:R-:W-:-:S05]  /*0e80*/  IADD3 R156, PT, PT, -R156, RZ, RZ ;  /* 0x000000ff9c9c7210 */ /* 0x010fca0007ffe1ff */
[----:B-1----:R-:W-:Y:S01]  /*0e90*/  IMAD R156, R5, R156, UR5 ;  /* 0x00000005059c7e24 */ /* 0x002fe2000f8e029c */
[----:B---3--:R-:W-:-:S05]  /*0ea0*/  IADD3 R154, PT, PT, -R154, RZ, RZ ;  /* 0x000000ff9a9a7210 */ /* 0x008fca0007ffe1ff */
[----:B--2---:R-:W-:Y:S01]  /*0eb0*/  IMAD R154, R3, R154, UR4 ;  /* 0x00000004039a7e24 */ /* 0x004fe2000f8e029a */
[----:B------:R-:W-:Y:S06]  /*0ec0*/  @!P0 BRA `(.L_x_15) ;  /* 0x0000000000b88947 */ /* 0x000fec0003800000 */
[----:B------:R-:W1:Y:S01]  /*0ed0*/  LDC.64 R4, c[0x0][0xb18] ;  /* 0x0002c600ff047b82 */ /* 0x000e620000000a00 */
[----:B------:R-:W-:-:S07]  /*0ee0*/  ISETP.NE.AND P0, PT, R9, 0x1, PT ;  /* 0x000000010900780c */ /* 0x000fce0003f05270 */
[----:B------:R-:W2:Y:S08]  /*0ef0*/  LDC R10, c[0x0][0xb0c] ;  /* 0x0002c300ff0a7b82 */ /* 0x000eb00000000800 */
[----:B------:R-:W3:Y:S08]  /*0f00*/  LDC R11, c[0x0][0x370] ;  /* 0x0000dc00ff0b7b82 */ /* 0x000ef00000000800 */
[----:B------:R-:W4:Y:S01]  /*0f10*/  LDC R12, c[0x0][0x374] ;  /* 0x0000dd00ff0c7b82 */ /* 0x000f220000000800 */
[----:B-1----:R-:W-:-:S07]  /*0f20*/  ISETP.NE.AND P1, PT, R4, 0x1, PT ;  /* 0x000000010400780c */ /* 0x002fce0003f25270 */
[----:B------:R-:W3:Y:S01]  /*0f30*/  LDC.64 R6, c[0x0][0xb10] ;  /* 0x0002c400ff067b82 */ /* 0x000ee20000000a00 */
[----:B--2---:R-:W-:-:S07]  /*0f40*/  ISETP.NE.AND P2, PT, R10, 0x1, PT ;  /* 0x000000010a00780c */ /* 0x004fce0003f45270 */
[----:B------:R-:W1:Y:S08]  /*0f50*/  LDC R8, c[0x0][0xb20] ;  /* 0x0002c800ff087b82 */ /* 0x000e700000000800 */
[----:B------:R-:W2:Y:S01]  /*0f60*/  LDC.64 R2, c[0x0][0xb28] ;  /* 0x0002ca00ff027b82 */ /* 0x000ea20000000a00 */
[----:B----4-:R-:W-:-:S04]  /*0f70*/  IMAD.HI.U32 R13, R12, R5, RZ ;  /* 0x000000050c0d7227 */ /* 0x010fc800078e00ff */
[----:B------:R-:W-:-:S04]  /*0f80*/  IMAD.HI.U32 R5, R20, R5, RZ ;  /* 0x0000000514057227 */ /* 0x000fc800078e00ff */
[----:B---3--:R-:W-:-:S04]  /*0f90*/  IMAD.HI.U32 R14, R11, R6, RZ ;  /* 0x000000060b0e7227 */ /* 0x008fc800078e00ff */
[C---:B------:R-:W-:Y:S01]  /*0fa0*/  IMAD.HI.U32 R16, R21.reuse, R6, RZ ;  /* 0x0000000615107227 */ /* 0x040fe200078e00ff */
[-C--:B------:R-:W-:Y:S02]  /*0fb0*/  @P2 SHF.R.U32.HI R11, RZ, R7.reuse, R14 ;  /* 0x00000007ff0b2219 */ /* 0x080fe4000001160e */
[-C--:B-1----:R-:W-:Y:S02]  /*0fc0*/  @P1 SHF.R.U32.HI R12, RZ, R8.reuse, R13 ;  /* 0x00000008ff0c1219 */ /* 0x082fe4000001160d */
[----:B------:R-:W-:Y:S02]  /*0fd0*/  SHF.R.U32.HI R5, RZ, R8, R5 ;  /* 0x00000008ff057219 */ /* 0x000fe40000011605 */
[----:B------:R-:W-:Y:S02]  /*0fe0*/  SHF.R.U32.HI R16, RZ, R7, R16 ;  /* 0x00000007ff107219 */ /* 0x000fe40000011610 */
[----:B------:R-:W-:Y:S01]  /*0ff0*/  SEL R5, R20, R5, !P1 ;  /* 0x0000000514057207 */ /* 0x000fe20004800000 */
[----:B--2---:R-:W-:Y:S01]  /*1000*/  IMAD.HI.U32 R14, R12, R2, RZ ;  /* 0x000000020c0e7227 */ /* 0x004fe200078e00ff */
[----:B------:R-:W-:-:S02]  /*1010*/  SEL R7, R21, R16, !P2 ;  /* 0x0000001015077207 */ /* 0x000fc40005000000 */
[----:B------:R-:W-:Y:S01]  /*1020*/  IADD3 R13, PT, PT, -R5, RZ, RZ ;  /* 0x000000ff050d7210 */ /* 0x000fe20007ffe1ff */
[----:B------:R-:W-:Y:S01]  /*1030*/  IMAD.HI.U32 R6, R11, R2, RZ ;  /* 0x000000020b067227 */ /* 0x000fe200078e00ff */
[----:B------:R-:W-:-:S03]  /*1040*/  @P0 SHF.R.U32.HI R12, RZ, R3, R14 ;  /* 0x00000003ff0c0219 */ /* 0x000fc6000001160e */
[----:B------:R-:W-:Y:S01]  /*1050*/  IMAD R13, R4, R13, R20 ;  /* 0x0000000d040d7224 */ /* 0x000fe200078e0214 */
[----:B------:R-:W-:Y:S01]  /*1060*/  @P0 SHF.R.U32.HI R11, RZ, R3, R6 ;  /* 0x00000003ff0b0219 */ /* 0x000fe20000011606 */
[----:B------:R-:W-:-:S04]  /*1070*/  IMAD R12, R12, R9, RZ ;  /* 0x000000090c0c7224 */ /* 0x000fc800078e02ff */
[----:B------:R-:W-:Y:S01]  /*1080*/  IMAD R6, R11, R9, RZ ;  /* 0x000000090b067224 */ /* 0x000fe200078e02ff */
[----:B------:R-:W-:-:S04]  /*1090*/  ISETP.GE.AND P1, PT, R5, R12, PT ;  /* 0x0000000c0500720c */ /* 0x000fc80003f26270 */
[----:B------:R-:W-:Y:S01]  /*10a0*/  ISETP.GE.OR P1, PT, R7, R6, P1 ;  /* 0x000000060700720c */ /* 0x000fe20000f26670 */
[----:B------:R-:W-:-:S05]  /*10b0*/  IMAD.HI.U32 R6, R5, R2, RZ ;  /* 0x0000000205067227 */ /* 0x000fca00078e00ff */
[----:B------:R-:W-:-:S04]  /*10c0*/  SHF.R.U32.HI R6, RZ, R3, R6 ;  /* 0x00000003ff067219 */ /* 0x000fc80000011606 */
[----:B------:R-:W-:-:S03]  /*10d0*/  SEL R6, R5, R6, !P0 ;  /* 0x0000000605067207 */ /* 0x000fc60004000000 */
[----:B------:R-:W-:Y:S01]  /*10e0*/  @!P1 IMAD.HI.U32 R8, R7, R2, RZ ;  /* 0x0000000207089227 */ /* 0x000fe200078e00ff */
[----:B------:R-:W-:-:S04]  /*10f0*/  IADD3 R2, PT, PT, -R6, RZ, RZ ;  /* 0x000000ff06027210 */ /* 0x000fc80007ffe1ff */
[----:B------:R-:W-:Y:S01]  /*1100*/  @!P1 SHF.R.U32.HI R8, RZ, R3, R8 ;  /* 0x00000003ff089219 */ /* 0x000fe20000011608 */
[----:B------:R-:W-:-:S03]  /*1110*/  IMAD R2, R9, R2, R5 ;  /* 0x0000000209027224 */ /* 0x000fc600078e0205 */
[----:B------:R-:W-:-:S05]  /*1120*/  @!P1 SEL R3, R7, R8, !P0 ;  /* 0x0000000807039207 */ /* 0x000fca0004000000 */
[--C-:B------:R-:W-:Y:S02]  /*1130*/  @!P1 IMAD.IADD R6, R6, 0x1, -R3.reuse ;  /* 0x0000000106069824 */ /* 0x100fe400078e0a03 */
[----:B------:R-:W-:Y:S01]  /*1140*/  @!P1 IMAD R3, R2, R11, R3 ;  /* 0x0000000b02039224 */ /* 0x000fe200078e0203 */
[----:B------:R-:W-:Y:S01]  /*1150*/  IADD3 R2, PT, PT, -R7, RZ, RZ ;  /* 0x000000ff07027210 */ /* 0x000fe20007ffe1ff */
[----:B------:R-:W-:Y:S02]  /*1160*/  @!P1 IMAD R5, R6, R9, R7 ;  /* 0x0000000906059224 */ /* 0x000fe400078e0207 */
[----:B------:R-:W-:Y:S02]  /*1170*/  @!P1 IMAD.MOV.U32 R7, RZ, RZ, R3 ;  /* 0x000000ffff079224 */ /* 0x000fe400078e0003 */
[----:B------:R-:W-:Y:S02]  /*1180*/  IMAD R2, R10, R2, R21 ;  /* 0x000000020a027224 */ /* 0x000fe400078e0215 */
[----:B------:R-:W-:-:S02]  /*1190*/  IMAD R20, R5, R4, R13 ;  /* 0x0000000405147224 */ /* 0x000fc400078e020d */
[----:B------:R-:W-:Y:S02]  /*11a0*/  IMAD R21, R7, R10, R2 ;  /* 0x0000000a07157224 */ /* 0x000fe400078e0202 */
.L_x_15:
[----:B------:R-:W1:Y:S01]  /*11b0*/  LDCU UR4, c[0x0][0xb30] ;  /* 0x00016600ff0477ac */ /* 0x000e620008000800 */
[----:B------:R-:W2:Y:S08]  /*11c0*/  S2UR UR37, SR_CgaCtaId ;  /* 0x00000000002579c3 */ /* 0x000eb00000008800 */
[----:B------:R-:W3:Y:S01]  /*11d0*/  LDC R72, c[0x0][0xb24] ;  /* 0x0002c900ff487b82 */ /* 0x000ee20000000800 */
[----:B-1----:R-:W-:-:S09]  /*11e0*/  UISETP.NE.AND UP1, UPT, UR4, 0x1, UPT ;  /* 0x000000010400788c */ /* 0x002fd2000bf25270 */
[----:B--2---:R-:W-:Y:S05]  /*11f0*/  BRA.U UP1, `(.L_x_16) ;  /* 0x0000000101407547 */ /* 0x004fea000b800000 */
[----:B------:R-:W1:Y:S08]  /*1200*/  LDC.64 R4, c[0x0][0xb10] ;  /* 0x0002c400ff047b82 */ /* 0x000e700000000a00 */
[----:B------:R-:W2:Y:S08]  /*1210*/  LDC.64 R2, c[0x0][0xb18] ;  /* 0x0002c600ff027b82 */ /* 0x000eb00000000a00 */
[----:B------:R-:W4:Y:S08]  /*1220*/  LDC R6, c[0x0][0xb20] ;  /* 0x0002c800ff067b82 */ /* 0x000f300000000800 */
[----:B------:R-:W3:Y:S01]  /*1230*/  LDC R8, c[0x0][0xb0c] ;  /* 0x0002c300ff087b82 */ /* 0x000ee20000000800 */
[----:B-1----:R-:W-:-:S05]  /*1240*/  IMAD.HI.U32 R4, R21, R4, RZ ;  /* 0x0000000415047227 */ /* 0x002fca00078e00ff */
[----:B------:R-:W-:Y:S01]  /*1250*/  SHF.R.U32.HI R4, RZ, R5, R4 ;  /* 0x00000005ff047219 */ /* 0x000fe20000011604 */
[----:B--2---:R-:W-:Y:S01]  /*1260*/  IMAD.HI.U32 R3, R20, R3, RZ ;  /* 0x0000000314037227 */ /* 0x004fe200078e00ff */
[----:B------:R-:W-:-:S04]  /*1270*/  ISETP.NE.AND P0, PT, R2, 0x1, PT ;  /* 0x000000010200780c */ /* 0x000fc80003f05270 */
[----:B----4-:R-:W-:-:S04]  /*1280*/  SHF.R.U32.HI R3, RZ, R6, R3 ;  /* 0x00000006ff037219 */ /* 0x010fc80000011603 */
[----:B------:R-:W-:Y:S02]  /*1290*/  SEL R3, R20, R3, !P0 ;  /* 0x0000000314037207 */ /* 0x000fe40004000000 */
[----:B---3--:R-:W-:-:S04]  /*12a0*/  ISETP.NE.AND P1, PT, R8, 0x1, PT ;  /* 0x000000010800780c */ /* 0x008fc80003f25270 */
[----:B------:R-:W-:-:S05]  /*12b0*/  SEL R4, R21, R4, !P1 ;  /* 0x0000000415047207 */ /* 0x000fca0004800000 */
[----:B------:R-:W-:Y:S02]  /*12c0*/  IMAD.IADD R5, R3, 0x1, -R4 ;  /* 0x0000000103057824 */ /* 0x000fe400078e0a04 */
[----:B------:R-:W-:Y:S02]  /*12d0*/  IMAD.IADD R3, R4, 0x1, -R3 ;  /* 0x0000000104037824 */ /* 0x000fe400078e0a03 */
[----:B------:R-:W-:Y:S02]  /*12e0*/  IMAD R21, R5, R8, R21 ;  /* 0x0000000805157224 */ /* 0x000fe400078e0215 */
[----:B------:R-:W-:-:S07]  /*12f0*/  IMAD R20, R3, R2, R20 ;  /* 0x0000000203147224 */ /* 0x000fce00078e0214 */
.L_x_16:
[----:B------:R-:W-:Y:S01]  /*1300*/  BAR.SYNC.DEFER_BLOCKING 0x0 ;  /* 0x0000000000007b1d */ /* 0x000fe20000010000 */
[----:B------:R-:W-:Y:S01]  /*1310*/  UISETP.NE.AND UP1, UPT, UR8, 0x2, UPT ;  /* 0x000000020800788c */ /* 0x000fe2000bf25270 */
[----:B------:R-:W-:Y:S02]  /*1320*/  ISETP.NE.OR P5, PT, R0, 0x2, !P5 ;  /* 0x000000020000780c */ /* 0x000fe40006fa5670 */
[----:B------:R-:W-:-:S06]  /*1330*/  LOP3.LUT R2, R170, 0x1f, RZ, 0xc0, !PT ;  /* 0x0000001faa027812 */ /* 0x000fcc00078ec0ff */
[----:B------:R-:W-:Y:S05]  /*1340*/  BRA.U UP1, `(.L_x_17) ;  /* 0x00000011013c7547 */ /* 0x000fea000b800000 */
[----:B------:R-:W1:Y:S01]  /*1350*/  LDCU UR13, c[0x0][0x38c] ;  /* 0x00007180ff0d77ac */ /* 0x000e620008000800 */
[----:B------:R-:W2:Y:S01]  /*1360*/  LDC R9, c[0x0][0x370] ;  /* 0x0000dc00ff097b82 */ /* 0x000ea20000000800 */
[----:B------:R-:W-:Y:S01]  /*1370*/  PLOP3.LUT P1, PT, PT, PT, UP2, 0x80, 0x8 ;  /* 0x000000000008781c */ /* 0x000fe20003f2f028 */
[----:B------:R-:W-:Y:S01]  /*1380*/  HFMA2 R12, -RZ, RZ, 0, 0 ;  /* 0x00000000ff0c7431 */ /* 0x000fe200000001ff */
[----:B------:R-:W-:Y:S01]  /*1390*/  ISETP.EQ.OR P4, PT, R2, RZ, P5 ;  /* 0x000000ff0200720c */ /* 0x000fe20002f82670 */
[----:B------:R-:W-:Y:S01]  /*13a0*/  IMAD.MOV.U32 R15, RZ, RZ, 0x1 ;  /* 0x00000001ff0f7424 */ /* 0x000fe200078e00ff */
[----:B------:R-:W-:Y:S01]  /*13b0*/  PLOP3.LUT P1, PT, P1, PT, PT, 0x8, 0x80 ;  /* 0x000000000080781c */ /* 0x000fe20000f2e170 */
[----:B------:R-:W-:Y:S01]  /*13c0*/  IMAD.MOV.U32 R14, RZ, RZ, RZ ;  /* 0x000000ffff0e7224 */ /* 0x000fe200078e00ff */
[----:B------:R-:W-:Y:S01]  /*13d0*/  MOV R8, 0x1 ;  /* 0x0000000100087802 */ /* 0x000fe20000000f00 */
[----:B------:R-:W4:Y:S01]  /*13e0*/  LDC R0, c[0x0][0x374] ;  /* 0x0000dd00ff007b82 */ /* 0x000f220000000800 */
[----:B------:R-:W-:Y:S01]  /*13f0*/  IMAD.MOV.U32 R10, RZ, RZ, RZ ;  /* 0x000000ffff0a7224 */ /* 0x000fe200078e00ff */
[----:B------:R-:W2:Y:S01]  /*1400*/  LDCU.64 UR22, c[0x0][0x348] ;  /* 0x00006900ff1677ac */ /* 0x000ea20008000a00 */
[----:B------:R-:W-:Y:S01]  /*1410*/  UMOV UR6, URZ ;  /* 0x000000ff00067c82 */ /* 0x000fe20008000000 */
[----:B-1----:R-:W-:-:S04]  /*1420*/  UIADD3 UR5, UPT, UPT, UR13, 0x1f, URZ ;  /* 0x0000001f0d057890 */ /* 0x002fc8000fffe0ff */
[----:B------:R-:W-:-:S04]  /*1430*/  USHF.R.S32.HI UR4, URZ, 0x1f, UR5 ;  /* 0x0000001fff047899 */ /* 0x000fc80008011405 */
[----:B------:R-:W-:-:S04]  /*1440*/  ULEA.HI UR4, UR4, UR5, URZ, 0x5 ;  /* 0x0000000504047291 */ /* 0x000fc8000f8f28ff */
[----:B------:R-:W-:Y:S02]  /*1450*/  USHF.R.S32.HI UR15, URZ, 0x5, UR4 ;  /* 0x00000005ff0f7899 */ /* 0x000fe40008011404 */
[----:B------:R-:W-:Y:S02]  /*1460*/  UIADD3 UR4, UPT, UPT, UR13, -0x1, URZ ;  /* 0xffffffff0d047890 */ /* 0x000fe4000fffe0ff */
[----:B------:R-:W-:Y:S02]  /*1470*/  UISETP.LT.U32.AND UP0, UPT, UR15, 0x3, UPT ;  /* 0x000000030f00788c */ /* 0x000fe4000bf01070 */
[----:B------:R-:W-:Y:S02]  /*1480*/  UISETP.GE.U32.AND UP1, UPT, UR4, -0x3f, UPT ;  /* 0xffffffc10400788c */ /* 0x000fe4000bf26070 */
[----:B------:R-:W-:Y:S02]  /*1490*/  USEL UR14, UR15, 0x3, UP0 ;  /* 0x000000030f0e7887 */ /* 0x000fe40008000000 */
[----:B------:R-:W-:-:S02]  /*14a0*/  UIADD3 UR13, UPT, UPT, UR13, 0x3e, URZ ;  /* 0x0000003e0d0d7890 */ /* 0x000fc4000fffe0ff */
[----:B------:R-:W-:Y:S02]  /*14b0*/  UIADD3 UR5, UPT, UPT, UR14, -0x1, URZ ;  /* 0xffffffff0e057890 */ /* 0x000fe4000fffe0ff */
[----:B------:R-:W-:-:S03]  /*14c0*/  UIADD3 UR7, UPT, UPT, UR15, -UR14, URZ ;  /* 0x8000000e0f077290 */ /* 0x000fc6000fffe0ff */
[----:B------:R-:W-:-:S04]  /*14d0*/  @UP1 UIADD3 UR5, UPT, UPT, UR14, URZ, URZ ;  /* 0x000000ff0e051290 */ /* 0x000fc8000fffe0ff */
[----:B--2---:R-:W-:-:S12]  /*14e0*/  UIADD3 UR5, UPT, UPT, UR5, 0x1, URZ ;  /* 0x0000000105057890 */ /* 0x004fd8000fffe0ff */
.L_x_35:
[----:B------:R-:W-:Y:S01]  /*14f0*/  UISETP.NE.AND UP0, UPT, UR37, URZ, UPT ;  /* 0x000000ff2500728c */ /* 0x000fe2000bf05270 */
[----:B------:R-:W1:Y:S08]  /*1500*/  S2UR UR37, SR_CgaCtaId ;  /* 0x00000000002579c3 */ /* 0x000e700000008800 */
[----:B------:R-:W-:Y:S05]  /*1510*/  BRA.U UP0, `(.L_x_18) ;  /* 0x0000000100347547 */ /* 0x000fea000b800000 */
[----:B------:R-:W2:Y:S01]  /*1520*/  S2R R2, SR_CgaCtaId ;  /* 0x0000000000027919 */ /* 0x000ea20000008800 */
[----:B------:R-:W-:-:S04]  /*1530*/  MOV R3, 0x400 ;  /* 0x0000040000037802 */ /* 0x000fc80000000f00 */
[----:B--2---:R-:W-:Y:S02]  /*1540*/  LEA R3, R2, R3, 0x18 ;  /* 0x0000000302037211 */ /* 0x004fe400078ec0ff */
[----:B------:R-:W-:-:S03]  /*1550*/  SHF.L.U32 R2, R8, 0x1f, RZ ;  /* 0x0000001f08027819 */ /* 0x000fc600000006ff */
[----:B------:R-:W-:-:S04]  /*1560*/  IMAD R3, R10, 0x8, R3 ;  /* 0x000000080a037824 */ /* 0x000fc800078e0203 */
[----:B------:R-:W2:Y:S02]  /*1570*/  SYNCS.PHASECHK.TRANS64.TRYWAIT P0, [R3+URZ+0xd0], R2 ;  /* 0x0000d002030075a7 */ /* 0x000ea400080011ff */
[----:B--2---:R-:W-:Y:S05]  /*1580*/  @!P0 BRA `(.L_x_19) ;  /* 0x0000009400548947 */ /* 0x004fea0003800000 */
.L_x_128:
[----:B------:R-:W-:Y:S01]  /*1590*/  VIADD R10, R10, 0x1 ;  /* 0x000000010a0a7836 */ /* 0x000fe20000000000 */
[----:B------:R2:W-:Y:S04]  /*15a0*/  SYNCS.ARRIVE.TRANS64.A1T0 RZ, [R3+URZ+0xc0], RZ ;  /* 0x0000c0ff03ff79a7 */ /* 0x0005e800081000ff */
[----:B------:R-:W-:-:S04]  /*15b0*/  ISETP.NE.AND P0, PT, R10, 0x2, PT ;  /* 0x000000020a00780c */ /* 0x000fc80003f05270 */
[----:B------:R-:W-:Y:S02]  /*15c0*/  SEL R10, R10, RZ, P0 ;  /* 0x000000ff0a0a7207 */ /* 0x000fe40000000000 */
[----:B--2---:R-:W-:-:S04]  /*15d0*/  SEL R3, RZ, 0x1, P0 ;  /* 0x00000001ff037807 */ /* 0x004fc80000000000 */
[----:B------:R-:W-:-:S07]  /*15e0*/  LOP3.LUT R8, R8, R3, RZ, 0x3c, !PT ;  /* 0x0000000308087212 */ /* 0x000fce00078e3cff */
.L_x_18:
[----:B------:R-:W-:Y:S01]  /*15f0*/  UMOV UR4, 0x400 ;  /* 0x0000040000047882 */ /* 0x000fe20000000000 */
[----:B------:R-:W-:Y:S01]  /*1600*/  SHF.L.U32 R2, R15, 0x1f, RZ ;  /* 0x0000001f0f027819 */ /* 0x000fe200000006ff */
[----:B-1----:R-:W-:Y:S01]  /*1610*/  ULEA UR4, UR37, UR4, 0x18 ;  /* 0x0000000425047291 */ /* 0x002fe2000f8ec0ff */
[----:B------:R-:W-:Y:S01]  /*1620*/  R2UR UR35, R21 ;  /* 0x00000000152372ca */ /* 0x000fe200000e0000 */
[----:B------:R-:W-:Y:S01]  /*1630*/  UISETP.GE.U32.AND UP0, UPT, UR13, 0x3f, UPT ;  /* 0x0000003f0d00788c */ /* 0x000fe2000bf06070 */
[----:B------:R-:W-:Y:S01]  /*1640*/  R2UR UR11, R20 ;  /* 0x00000000140b72ca */ /* 0x000fe200000e0000 */
[----:B------:R-:W-:Y:S01]  /*1650*/  ULEA UR8, UR6, UR4, 0x3 ;  /* 0x0000000406087291 */ /* 0x000fe2000f8e18ff */
[----:B------:R-:W-:-:S08]  /*1660*/  UMOV UR24, URZ ;  /* 0x000000ff00187c82 */ /* 0x000fd00008000000 */
[----:B------:R1:W2:Y:S01]  /*1670*/  SYNCS.PHASECHK.TRANS64.TRYWAIT P0, [UR8+0x18], R2 ;  /* 0x00001802ff0075a7 */ /* 0x0002a20008001108 */
[----:B------:R-:W-:Y:S02]  /*1680*/  USHF.L.U32 UR35, UR35, 0x7, URZ ;  /* 0x0000000723237899 */ /* 0x000fe400080006ff */
[----:B------:R-:W-:Y:S01]  /*1690*/  USHF.L.U32 UR11, UR11, 0x8, URZ ;  /* 0x000000080b0b7899 */ /* 0x000fe200080006ff */
[----:B------:R-:W-:Y:S11]  /*16a0*/  BRA.U !UP0, `(.L_x_20) ;  /* 0x0000000108a87547 */ /* 0x000ff6000b800000 */
[----:B------:R-:W-:Y:S01]  /*16b0*/  UMOV UR16, URZ ;  /* 0x000000ff00107c82 */ /* 0x000fe20008000000 */
[----:B------:R-:W-:-:S05]  /*16c0*/  UMOV UR17, UR6 ;  /* 0x0000000600117c82 */ /* 0x000fca0008000000 */
.L_x_25:
[----:B-1----:R-:W-:Y:S01]  /*16d0*/  ULEA UR33, UR17, UR4, 0x3 ;  /* 0x0000000411217291 */ /* 0x002fe2000f8e18ff */
[----:B--2---:R-:W-:Y:S01]  /*16e0*/  @!P5 MOV R3, 0x6000 ;  /* 0x000060000003d802 */ /* 0x004fe20000000f00 */
[----:B--2---:R-:W-:Y:S10]  /*16f0*/  @P0 BRA `(.L_x_21) ;  /* 0x00000000000c0947 */ /* 0x004ff40003800000 */
[----:B------:R-:W-:-:S04]  /*1700*/  SHF.L.U32 R5, R15, 0x1f, RZ ;  /* 0x0000001f0f057819 */ /* 0x000fc800000006ff */
[----:B------:R-:W2:Y:S02]  /*1710*/  SYNCS.PHASECHK.TRANS64.TRYWAIT P0, [UR33+0x18], R5 ;  /* 0x00001805ff0075a7 */ /* 0x000ea40008001121 */
[----:B--2---:R-:W-:Y:S05]  /*1720*/  @!P0 BRA `(.L_x_22) ;  /* 0x0000009400008947 */ /* 0x004fea0003800000 */
.L_x_21:
[----:B------:R2:W-:Y:S01]  /*1730*/  @!P5 SYNCS.ARRIVE.TRANS64 RZ, [UR33], R3 ;  /* 0x00000003ffffd9a7 */ /* 0x0005e20008000021 */
[----:B------:R-:W-:Y:S04]  /*1740*/  BSSY.RECONVERGENT B0, `(.L_x_23) ;  /* 0x0000003000007945 */ /* 0x000fe80003800200 */
[----:B------:R-:W-:Y:S05]  /*1750*/  @P4 BRA `(.L_x_24) ;  /* 0x0000000000044947 */ /* 0x000fea0003800000 */
[----:B------:R-:W-:Y:S05]  /*1760*/  BPT.TRAP 0x1 ;  /* 0x000000040000795c */ /* 0x000fea0000300000 */
.L_x_24:
[----:B------:R-:W-:Y:S05]  /*1770*/  BSYNC.RECONVERGENT B0 ;  /* 0x0000000000007941 */ /* 0x000fea0003800200 */
.L_x_23:
[----:B------:R-:W-:Y:S02]  /*1780*/  UIADD3 UR6, UPT, UPT, UR17, 0x1, URZ ;  /* 0x0000000111067890 */ /* 0x000fe4000fffe0ff */
[----:B------:R-:W-:Y:S02]  /*1790*/  ULEA UR32, UR17, UR4, 0xd ;  /* 0x0000000411207291 */ /* 0x000fe4000f8e68ff */
[----:B------:R-:W-:Y:S02]  /*17a0*/  UISETP.NE.AND UP0, UPT, UR6, 0x3, UPT ;  /* 0x000000030600788c */ /* 0x000fe4000bf05270 */
[----:B------:R-:W-:Y:S02]  /*17b0*/  UIADD3 UR26, UP1, UPT, UR22, 0x80, URZ ;  /* 0x00000080161a7890 */ /* 0x000fe4000ff3e0ff */
[----:B------:R-:W-:Y:S02]  /*17c0*/  USEL UR9, URZ, 0x1, UP0 ;  /* 0x00000001ff097887 */ /* 0x000fe40008000000 */
[----:B------:R-:W-:-:S02]  /*17d0*/  USEL UR6, UR6, URZ, UP0 ;  /* 0x000000ff06067287 */ /* 0x000fc40008000000 */
[----:B------:R-:W-:Y:S02]  /*17e0*/  UIADD3 UR20, UP0, UPT, UR22, 0x180, URZ ;  /* 0x0000018016147890 */ /* 0x000fe4000ff1e0ff */
[----:B------:R-:W-:Y:S01]  /*17f0*/  ULEA UR8, UR6, UR4, 0x3 ;  /* 0x0000000406087291 */ /* 0x000fe2000f8e18ff */
[----:B------:R-:W-:Y:S01]  /*1800*/  LOP3.LUT R15, R15, UR9, RZ, 0x3c, !PT ;  /* 0x000000090f0f7c12 */ /* 0x000fe2000f8e3cff */
[----:B------:R-:W-:Y:S02]  /*1810*/  USHF.L.U32 UR34, UR16, 0x5, URZ ;  /* 0x0000000510227899 */ /* 0x000fe400080006ff */
[----:B------:R-:W-:Y:S01]  /*1820*/  UIADD3.X UR27, UPT, UPT, URZ, UR23, URZ, UP1, !UPT ;  /* 0x00000017ff1b7290 */ /* 0x000fe20008ffe4ff */
[----:B-1----:R-:W-:Y:S01]  /*1830*/  SHF.L.U32 R2, R15, 0x1f, RZ ;  /* 0x0000001f0f027819 */ /* 0x002fe200000006ff */
[----:B------:R-:W-:Y:S02]  /*1840*/  UIADD3 UR32, UPT, UPT, UR32, 0x10800, URZ ;  /* 0x0001080020207890 */ /* 0x000fe4000fffe0ff */
[----:B------:R-:W-:Y:S01]  /*1850*/  UIADD3.X UR21, UPT, UPT, URZ, UR23, URZ, UP0, !UPT ;  /* 0x00000017ff157290 */ /* 0x000fe200087fe4ff */
[----:B------:R1:W1:Y:S01]  /*1860*/  SYNCS.PHASECHK.TRANS64.TRYWAIT P0, [UR8+0x18], R2 ;  /* 0x00001802ff0075a7 */ /* 0x0002620008001108 */
[----:B------:R-:W-:Y:S01]  /*1870*/  ULEA UR8, UR17, UR4, 0xe ;  /* 0x0000000411087291 */ /* 0x000fe2000f8e70ff */
[----:B------:R-:W-:Y:S01]  /*1880*/  UMOV UR18, 0x0 ;  /* 0x0000000000127882 */ /* 0x000fe20000000000 */
[----:B------:R-:W-:-:S02]  /*1890*/  UMOV UR19, 0x10000000 ;  /* 0x1000000000137882 */ /* 0x000fc40000000000 */
[----:B------:R-:W-:Y:S01]  /*18a0*/  UIADD3 UR8, UPT, UPT, UR8, 0x16800, URZ ;  /* 0x0001680008087890 */ /* 0x000fe2000fffe0ff */
[----:B------:R1:W-:Y:S01]  /*18b0*/  UTMALDG.3D [UR32], [UR26], desc[UR18] ;  /* 0x000012201a0075b4 */ /* 0x0003e20008011000 */
[----:B------:R-:W-:Y:S01]  /*18c0*/  UMOV UR12, UR36 ;  /* 0x00000024000c7c82 */ /* 0x000fe20008000000 */
[----:B------:R-:W-:Y:S01]  /*18d0*/  UMOV UR9, UR33 ;  /* 0x0000002100097c82 */ /* 0x000fe20008000000 */
[----:B------:R-:W-:Y:S01]  /*18e0*/  UMOV UR10, UR34 ;  /* 0x00000022000a7c82 */ /* 0x000fe20008000000 */
[----:B------:R-:W-:Y:S01]  /*18f0*/  UIADD3 UR16, UPT, UPT, UR16, 0x1, URZ ;  /* 0x0000000110107890 */ /* 0x000fe2000fffe0ff */
[----:B------:R-:W-:Y:S01]  /*1900*/  UMOV UR24, UR5 ;  /* 0x0000000500187c82 */ /* 0x000fe20008000000 */
[----:B------:R-:W-:Y:S02]  /*1910*/  UMOV UR17, UR6 ;  /* 0x0000000600117c82 */ /* 0x000fe40008000000 */
[----:B------:R1:W-:Y:S01]  /*1920*/  UTMALDG.3D [UR8], [UR20], desc[UR18] ;  /* 0x00001208140075b4 */ /* 0x0003e20008011000 */
[----:B------:R-:W-:-:S09]  /*1930*/  UISETP.NE.AND UP0, UPT, UR16, UR5, UPT ;  /* 0x000000051000728c */ /* 0x000fd2000bf05270 */
[----:B------:R-:W-:Y:S05]  /*1940*/  BRA.U UP0, `(.L_x_25) ;  /* 0xfffffffd00607547 */ /* 0x000fea000b83ffff */
.L_x_20:
[----:B-1----:R-:W-:Y:S01]  /*1950*/  ULEA UR8, UR6, UR4, 0x3 ;  /* 0x0000000406087291 */ /* 0x002fe2000f8e18ff */
[----:B------:R-:W-:Y:S01]  /*1960*/  SHF.L.U32 R2, R15, 0x1f, RZ ;  /* 0x0000001f0f027819 */ /* 0x000fe200000006ff */
[----:B------:R-:W-:Y:S01]  /*1970*/  @!P1 SYNCS.ARRIVE.TRANS64.A1T0 RZ, [UR4+0x78], RZ ;  /* 0x000078ffffff99a7 */ /* 0x000fe20008100004 */
[----:B------:R-:W-:-:S06]  /*1980*/  UISETP.GT.AND UP0, UPT, UR15, UR14, UPT ;  /* 0x0000000e0f00728c */ /* 0x000fcc000bf04270 */
[----:B--2---:R1:W2:Y:S03]  /*1990*/  SYNCS.PHASECHK.TRANS64.TRYWAIT P0, [UR8+0x18], R2 ;  /* 0x00001802ff0075a7 */ /* 0x0042a60008001108 */
[----:B------:R-:W-:Y:S05]  /*19a0*/  BRA.U !UP0, `(.L_x_26) ;  /* 0x0000000108ac7547 */ /* 0x000fea000b800000 */
[----:B------:R-:W-:Y:S01]  /*19b0*/  UIADD3 UR21, UPT, UPT, UR7, UR24, URZ ;  /* 0x0000001807157290 */ /* 0x000fe2000fffe0ff */
[----:B------:R-:W-:-:S11]  /*19c0*/  UMOV UR25, UR6 ;  /* 0x0000000600197c82 */ /* 0x000fd60008000000 */
.L_x_31:
[----:B-1----:R-:W-:Y:S01]  /*19d0*/  ULEA UR17, UR25, UR4, 0x3 ;  /* 0x0000000419117291 */ /* 0x002fe2000f8e18ff */
[----:B--2---:R-:W-:Y:S01]  /*19e0*/  @!P5 MOV R3, 0x6000 ;  /* 0x000060000003d802 */ /* 0x004fe20000000f00 */
[----:B--2---:R-:W-:Y:S10]  /*19f0*/  @P0 BRA `(.L_x_27) ;  /* 0x00000000000c0947 */ /* 0x004ff40003800000 */
[----:B------:R-:W-:-:S04]  /*1a00*/  SHF.L.U32 R5, R15, 0x1f, RZ ;  /* 0x0000001f0f057819 */ /* 0x000fc800000006ff */
[----:B------:R-:W2:Y:S02]  /*1a10*/  SYNCS.PHASECHK.TRANS64.TRYWAIT P0, [UR17+0x18], R5 ;  /* 0x00001805ff0075a7 */ /* 0x000ea40008001111 */
[----:B--2---:R-:W-:Y:S05]  /*1a20*/  @!P0 BRA `(.L_x_28) ;  /* 0x0000009000588947 */ /* 0x004fea0003800000 */
.L_x_27:
[----:B------:R2:W-:Y:S01]  /*1a30*/  @!P5 SYNCS.ARRIVE.TRANS64 RZ, [UR17], R3 ;  /* 0x00000003ffffd9a7 */ /* 0x0005e20008000011 */
[----:B------:R-:W-:Y:S04]  /*1a40*/  BSSY.RECONVERGENT B0, `(.L_x_29) ;  /* 0x0000003000007945 */ /* 0x000fe80003800200 */
[----:B------:R-:W-:Y:S05]  /*1a50*/  @P4 BRA `(.L_x_30) ;  /* 0x0000000000044947 */ /* 0x000fea0003800000 */
[----:B------:R-:W-:Y:S05]  /*1a60*/  BPT.TRAP 0x1 ;  /* 0x000000040000795c */ /* 0x000fea0000300000 */
.L_x_30:
[----:B------:R-:W-:Y:S05]  /*1a70*/  BSYNC.RECONVERGENT B0 ;  /* 0x0000000000007941 */ /* 0x000fea0003800200 */
.L_x_29:
        /* <DEDUP_REMOVED lines=10> */
[----:B------:R-:W-:Y:S01]  /*1b20*/  UIADD3 UR16, UPT, UPT, UR16, 0x10800, URZ ;  /* 0x0001080010107890 */ /* 0x000fe2000fffe0ff */
[----:B-1----:R-:W-:Y:S01]  /*1b30*/  SHF.L.U32 R2, R15, 0x1f, RZ ;  /* 0x0000001f0f027819 */ /* 0x002fe200000006ff */
[----:B------:R-:W-:Y:S02]  /*1b40*/  UIADD3.X UR31, UPT, UPT, URZ, UR23, URZ, UP1, !UPT ;  /* 0x00000017ff1f7290 */ /* 0x000fe40008ffe4ff */
[----:B------:R-:W-:Y:S01]  /*1b50*/  UIADD3.X UR29, UPT, UPT, URZ, UR23, URZ, UP0, !UPT ;  /* 0x00000017ff1d7290 */ /* 0x000fe200087fe4ff */
[----:B------:R1:W1:Y:S01]  /*1b60*/  SYNCS.PHASECHK.TRANS64.TRYWAIT P0, [UR8+0x18], R2 ;  /* 0x00001802ff0075a7 */ /* 0x0002620008001108 */
[----:B------:R-:W-:Y:S01]  /*1b70*/  ULEA UR8, UR25, UR4, 0xe ;  /* 0x0000000419087291 */ /* 0x000fe2000f8e70ff */
[----:B------:R-:W-:Y:S01]  /*1b80*/  UMOV UR26, 0x0 ;  /* 0x00000000001a7882 */ /* 0x000fe20000000000 */
[----:B------:R-:W-:-:S02]  /*1b90*/  UMOV UR27, 0x10000000 ;  /* 0x10000000001b7882 */ /* 0x000fc40000000000 */
[----:B------:R-:W-:Y:S01]  /*1ba0*/  UIADD3 UR8, UPT, UPT, UR8, 0x16800, URZ ;  /* 0x0001680008087890 */ /* 0x000fe2000fffe0ff */
[----:B------:R-:W-:Y:S01]  /*1bb0*/  UMOV UR19, UR35 ;  /* 0x0000002300137c82 */ /* 0x000fe20008000000 */
[----:B------:R-:W-:Y:S01]  /*1bc0*/  UMOV UR20, UR36 ;  /* 0x0000002400147c82 */ /* 0x000fe20008000000 */
[----:B------:R-:W-:Y:S01]  /*1bd0*/  UMOV UR12, UR36 ;  /* 0x00000024000c7c82 */ /* 0x000fe20008000000 */
[----:B------:R-:W-:Y:S01]  /*1be0*/  UMOV UR9, UR17 ;  /* 0x0000001100097c82 */ /* 0x000fe20008000000 */
[----:B------:R-:W-:Y:S01]  /*1bf0*/  UMOV UR10, UR18 ;  /* 0x00000012000a7c82 */ /* 0x000fe20008000000 */
[----:B------:R1:W-:Y:S01]  /*1c00*/  UTMALDG.3D [UR16], [UR30], desc[UR26] ;  /* 0x00001a101e0075b4 */ /* 0x0003e20008011000 */
[----:B------:R-:W-:Y:S01]  /*1c10*/  UIADD3 UR24, UPT, UPT, UR24, 0x1, URZ ;  /* 0x0000000118187890 */ /* 0x000fe2000fffe0ff */
[----:B------:R-:W-:-:S03]  /*1c20*/  UMOV UR25, UR6 ;  /* 0x0000000600197c82 */ /* 0x000fc60008000000 */
[----:B------:R-:W-:Y:S01]  /*1c30*/  UISETP.NE.AND UP0, UPT, UR24, UR21, UPT ;  /* 0x000000151800728c */ /* 0x000fe2000bf05270 */
[----:B------:R1:W-:Y:S08]  /*1c40*/  UTMALDG.3D [UR8], [UR28], desc[UR26] ;  /* 0x00001a081c0075b4 */ /* 0x0003f00008011000 */
[----:B------:R-:W-:Y:S05]  /*1c50*/  BRA.U UP0, `(.L_x_31) ;  /* 0xfffffffd005c7547 */ /* 0x000fea000b83ffff */
.L_x_26:
[----:B-1----:R-:W-:Y:S01]  /*1c60*/  LEA R2, R14, UR4, 0x3 ;  /* 0x000000040e027c11 */ /* 0x002fe2000f8e18ff */
[----:B------:R-:W-:Y:S01]  /*1c70*/  NOP ;  /* 0x0000000000007918 */ /* 0x000fe20000000000 */
[----:B--2---:R-:W-:Y:S02]  /*1c80*/  SHF.L.U32 R3, R12, 0x1f, RZ ;  /* 0x0000001f0c037819 */ /* 0x004fe400000006ff */
[----:B------:R-:W-:Y:S02]  /*1c90*/  LEA R4, R14, UR4, 0x4 ;  /* 0x000000040e047c11 */ /* 0x000fe4000f8e20ff */
[----:B------:R-:W1:Y:S02]  /*1ca0*/  SYNCS.PHASECHK.TRANS64.TRYWAIT P0, [R2+URZ+0x80], R3 ;  /* 0x00008003020075a7 */ /* 0x000e6400080011ff */
[----:B-1----:R-:W-:Y:S05]  /*1cb0*/  @!P0 BRA `(.L_x_32) ;  /* 0x0000008c00cc8947 */ /* 0x002fea0003800000 */
.L_x_131:
[----:B------:R-:W2:Y:S01]  /*1cc0*/  LDS.128 R4, [R4+0xf0] ;  /* 0x0000f00004047984 */ /* 0x000ea20000000c00 */
[----:B---3--:R-:W-:Y:S01]  /*1cd0*/  ISETP.GE.AND P0, PT, R72, 0x1, PT ;  /* 0x000000014800780c */ /* 0x008fe20003f06270 */
[----:B-1----:R-:W-:Y:S01]  /*1ce0*/  VIADD R2, R2, 0x90 ;  /* 0x0000009002027836 */ /* 0x002fe20000000000 */
[----:B------:R-:W-:Y:S01]  /*1cf0*/  @!PT LDS RZ, [RZ] ;  /* 0x00000000fffff984 */ /* 0x000fe20000000800 */
[----:B------:R-:W-:Y:S01]  /*1d00*/  @!PT LDS RZ, [RZ] ;  /* 0x00000000fffff984 */ /* 0x000fe20000000800 */
[----:B------:R-:W-:Y:S01]  /*1d10*/  @!PT LDS RZ, [RZ] ;  /* 0x00000000fffff984 */ /* 0x000fe20000000800 */
[----:B------:R-:W-:Y:S01]  /*1d20*/  @!PT LDS RZ, [RZ] ;  /* 0x00000000fffff984 */ /* 0x000fe20000000800 */
[----:B------:R1:W-:Y:S06]  /*1d30*/  MEMBAR.ALL.CTA ;  /* 0x0000000000007992 */ /* 0x0003ec0000008000 */
[----:B-1----:R-:W1:Y:S01]  /*1d40*/  FENCE.VIEW.ASYNC.S ;  /* 0x00000000000073c6 */ /* 0x002e620000000000 */
[----:B------:R-:W-:-:S04]  /*1d50*/  PRMT R2, RZ, 0x654, R2 ;  /* 0x00000654ff027816 */ /* 0x000fc80000000002 */
[----:B-1----:R1:W-:Y:S01]  /*1d60*/  SYNCS.ARRIVE.TRANS64.RED.A1T0 RZ, [R2+URZ], RZ ;  /* 0x000000ff02ff79a7 */ /* 0x0023e200081004ff */
[----:B--2---:R-:W-:-:S13]  /*1d70*/  LOP3.LUT P2, RZ, R6, 0x1, RZ, 0xc0, !PT ;  /* 0x0000000106ff7812 */ /* 0x004fda000784c0ff */
[----:B------:R-:W-:Y:S01]  /*1d80*/  @P2 SHF.R.U32.HI R3, RZ, 0x10, R5 ;  /* 0x00000010ff032819 */ /* 0x000fe20000011605 */
[----:B------:R-:W-:Y:S01]  /*1d90*/  VOTEU.ANY UP0, P2 ;  /* 0x0000000000ff7886 */ /* 0x000fe20001000100 */
[----:B------:R-:W-:Y:S02]  /*1da0*/  @P2 MOV R13, R4 ;  /* 0x00000004000d2202 */ /* 0x000fe40000000f00 */
[----:B------:R-:W-:Y:S02]  /*1db0*/  @P2 R2UR.BROADCAST UR8, R3 ;  /* 0x00000000030822ca */ /* 0x000fe400008e0000 */
[----:B------:R-:W-:-:S11]  /*1dc0*/  @P2 LOP3.LUT R11, R5, 0xffff, RZ, 0xc0, !PT ;  /* 0x0000ffff050b2812 */ /* 0x000fd600078ec0ff */
[----:B------:R-:W-:Y:S01]  /*1dd0*/  @UP0 UMOV UR36, UR8 ;  /* 0x0000000800240c82 */ /* 0x000fe20008000000 */
[----:B-1----:R-:W-:Y:S05]  /*1de0*/  @!P0 BRA `(.L_x_33) ;  /* 0x0000000000b88947 */ /* 0x002fea0003800000 */
[----:B------:R-:W4:Y:S01]  /*1df0*/  LDC.64 R4, c[0x0][0xb18] ;  /* 0x0002c600ff047b82 */ /* 0x000f220000000a00 */
[----:B------:R-:W-:-:S07]  /*1e00*/  ISETP.NE.AND P3, PT, R72, 0x1, PT ;  /* 0x000000014800780c */ /* 0x000fce0003f65270 */
[----:B------:R-:W1:Y:S08]  /*1e10*/  LDC.64 R6, c[0x0][0xb10] ;  /* 0x0002c400ff067b82 */ /* 0x000e700000000a00 */
[----:B------:R-:W2:Y:S08]  /*1e20*/  LDC R16, c[0x0][0xb20] ;  /* 0x0002c800ff107b82 */ /* 0x000eb00000000800 */
[----:B------:R-:W3:Y:S01]  /*1e30*/  LDC R18, c[0x0][0xb0c] ;  /* 0x0002c300ff127b82 */ /* 0x000ee20000000800 */
[----:B----4-:R-:W-:Y:S01]  /*1e40*/  IMAD.HI.U32 R17, R0, R5, RZ ;  /* 0x0000000500117227 */ /* 0x010fe200078e00ff */
[----:B------:R-:W-:-:S03]  /*1e50*/  ISETP.NE.AND P0, PT, R4, 0x1, PT ;  /* 0x000000010400780c */ /* 0x000fc60003f05270 */
[----:B------:R-:W-:-:S03]  /*1e60*/  IMAD.HI.U32 R5, R11, R5, RZ ;  /* 0x000000050b057227 */ /* 0x000fc600078e00ff */
[----:B------:R-:W4:Y:S01]  /*1e70*/  LDC.64 R2, c[0x0][0xb28] ;  /* 0x0002ca00ff027b82 */ /* 0x000f220000000a00 */
[----:B-1----:R-:W-:-:S04]  /*1e80*/  IMAD.HI.U32 R20, R9, R6, RZ ;  /* 0x0000000609147227 */ /* 0x002fc800078e00ff */
[----:B------:R-:W-:Y:S01]  /*1e90*/  IMAD.HI.U32 R22, R13, R6, RZ ;  /* 0x000000060d167227 */ /* 0x000fe200078e00ff */
[----:B------:R-:W-:Y:S02]  /*1ea0*/  SHF.R.U32.HI R20, RZ, R7, R20 ;  /* 0x00000007ff147219 */ /* 0x000fe40000011614 */
[-C--:B--2---:R-:W-:Y:S02]  /*1eb0*/  SHF.R.U32.HI R17, RZ, R16.reuse, R17 ;  /* 0x00000010ff117219 */ /* 0x084fe40000011611 */
[----:B------:R-:W-:Y:S02]  /*1ec0*/  SHF.R.U32.HI R16, RZ, R16, R5 ;  /* 0x00000010ff107219 */ /* 0x000fe40000011605 */
[----:B------:R-:W-:Y:S02]  /*1ed0*/  SEL R17, R0, R17, !P0 ;  /* 0x0000001100117207 */ /* 0x000fe40004000000 */
[----:B------:R-:W-:Y:S02]  /*1ee0*/  SHF.R.U32.HI R22, RZ, R7, R22 ;  /* 0x00000007ff167219 */ /* 0x000fe40000011616 */
[----:B---3--:R-:W-:-:S02]  /*1ef0*/  ISETP.NE.AND P1, PT, R18, 0x1, PT ;  /* 0x000000011200780c */ /* 0x008fc40003f25270 */
[----:B------:R-:W-:Y:S02]  /*1f00*/  SEL R5, R11, R16, !P0 ;  /* 0x000000100b057207 */ /* 0x000fe40004000000 */
[----:B------:R-:W-:Y:S02]  /*1f10*/  SEL R19, R9, R20, !P1 ;  /* 0x0000001409137207 */ /* 0x000fe40004800000 */
[----:B------:R-:W-:Y:S01]  /*1f20*/  SEL R7, R13, R22, !P1 ;  /* 0x000000160d077207 */ /* 0x000fe20004800000 */
[----:B----4-:R-:W-:-:S04]  /*1f30*/  IMAD.HI.U32 R20, R17, R2, RZ ;  /* 0x0000000211147227 */ /* 0x010fc800078e00ff */
[----:B------:R-:W-:Y:S01]  /*1f40*/  IMAD.HI.U32 R6, R19, R2, RZ ;  /* 0x0000000213067227 */ /* 0x000fe200078e00ff */
[----:B------:R-:W-:-:S04]  /*1f50*/  @P3 SHF.R.U32.HI R17, RZ, R3, R20 ;  /* 0x00000003ff113219 */ /* 0x000fc80000011614 */
        /* <DEDUP_REMOVED lines=8> */
[----:B------:R-:W-:-:S04]  /*1fe0*/  @!P0 IMAD.HI.U32 R16, R7, R2, RZ ;  /* 0x0000000207108227 */ /* 0x000fc800078e00ff */
[----:B------:R-:W-:Y:S01]  /*1ff0*/  IMAD.MOV R2, RZ, RZ, -R6 ;  /* 0x000000ffff027224 */ /* 0x000fe200078e0a06 */
[----:B------:R-:W-:-:S03]  /*2000*/  @!P0 SHF.R.U32.HI R16, RZ, R3, R16 ;  /* 0x00000003ff108219 */ /* 0x000fc60000011610 */
[----:B------:R-:W-:Y:S01]  /*2010*/  IMAD R2, R72, R2, R5 ;  /* 0x0000000248027224 */ /* 0x000fe200078e0205 */
[----:B------:R-:W-:Y:S02]  /*2020*/  @!P0 SEL R3, R7, R16, !P3 ;  /* 0x0000001007038207 */ /* 0x000fe40005800000 */
[----:B------:R-:W-:-:S03]  /*2030*/  IADD3 R16, PT, PT, -R5, RZ, RZ ;  /* 0x000000ff05107210 */ /* 0x000fc60007ffe1ff */
[--C-:B------:R-:W-:Y:S02]  /*2040*/  @!P0 IMAD.IADD R6, R6, 0x1, -R3.reuse ;  /* 0x0000000106068824 */ /* 0x100fe400078e0a03 */
[----:B------:R-:W-:Y:S01]  /*2050*/  @!P0 IMAD R3, R2, R19, R3 ;  /* 0x0000001302038224 */ /* 0x000fe200078e0203 */
[----:B------:R-:W-:Y:S01]  /*2060*/  IADD3 R2, PT, PT, -R7, RZ, RZ ;  /* 0x000000ff07027210 */ /* 0x000fe20007ffe1ff */
[----:B------:R-:W-:Y:S02]  /*2070*/  @!P0 IMAD R5, R72, R6, R7 ;  /* 0x0000000648058224 */ /* 0x000fe400078e0207 */
[----:B------:R-:W-:Y:S02]  /*2080*/  IMAD R11, R4, R16, R11 ;  /* 0x00000010040b7224 */ /* 0x000fe400078e020b */
[----:B------:R-:W-:Y:S02]  /*2090*/  @!P0 IMAD.MOV.U32 R7, RZ, RZ, R3 ;  /* 0x000000ffff078224 */ /* 0x000fe400078e0003 */
[----:B------:R-:W-:-:S02]  /*20a0*/  IMAD R2, R18, R2, R13 ;  /* 0x0000000212027224 */ /* 0x000fc400078e020d */
[----:B------:R-:W-:Y:S02]  /*20b0*/  IMAD R11, R5, R4, R11 ;  /* 0x00000004050b7224 */ /* 0x000fe400078e020b */
[----:B------:R-:W-:Y:S02]  /*20c0*/  IMAD R13, R7, R18, R2 ;  /* 0x00000012070d7224 */ /* 0x000fe400078e0202 */
.L_x_33:
[----:B------:R-:W1:Y:S02]  /*20d0*/  LDCU UR8, c[0x0][0xb30] ;  /* 0x00016600ff0877ac */ /* 0x000e640008000800 */
[----:B-1----:R-:W-:-:S09]  /*20e0*/  UISETP.NE.AND UP0, UPT, UR8, 0x1, UPT ;  /* 0x000000010800788c */ /* 0x002fd2000bf05270 */
[----:B------:R-:W-:Y:S05]  /*20f0*/  BRA.U UP0, `(.L_x_34) ;  /* 0x0000000100407547 */ /* 0x000fea000b800000 */
[----:B------:R-:W1:Y:S08]  /*2100*/  LDC.64 R4, c[0x0][0xb10] ;  /* 0x0002c400ff047b82 */ /* 0x000e700000000a00 */
[----:B------:R-:W2:Y:S08]  /*2110*/  LDC.64 R2, c[0x0][0xb18] ;  /* 0x0002c600ff027b82 */ /* 0x000eb00000000a00 */
[----:B------:R-:W3:Y:S08]  /*2120*/  LDC R6, c[0x0][0xb20] ;  /* 0x0002c800ff067b82 */ /* 0x000ef00000000800 */
[----:B------:R-:W4:Y:S01]  /*2130*/  LDC R16, c[0x0][0xb0c] ;  /* 0x0002c300ff107b82 */ /* 0x000f220000000800 */
[----:B-1----:R-:W-:-:S05]  /*2140*/  IMAD.HI.U32 R4, R13, R4, RZ ;  /* 0x000000040d047227 */ /* 0x002fca00078e00ff */
[----:B------:R-:W-:Y:S01]  /*2150*/  SHF.R.U32.HI R4, RZ, R5, R4 ;  /* 0x00000005ff047219 */ /* 0x000fe20000011604 */
[----:B--2---:R-:W-:Y:S01]  /*2160*/  IMAD.HI.U32 R3, R11, R3, RZ ;  /* 0x000000030b037227 */ /* 0x004fe200078e00ff */
[----:B------:R-:W-:-:S04]  /*2170*/  ISETP.NE.AND P0, PT, R2, 0x1, PT ;  /* 0x000000010200780c */ /* 0x000fc80003f05270 */
[----:B---3--:R-:W-:-:S04]  /*2180*/  SHF.R.U32.HI R6, RZ, R6, R3 ;  /* 0x00000006ff067219 */ /* 0x008fc80000011603 */
[----:B------:R-:W-:Y:S02]  /*2190*/  SEL R3, R11, R6, !P0 ;  /* 0x000000060b037207 */ /* 0x000fe40004000000 */
[----:B----4-:R-:W-:-:S04]  /*21a0*/  ISETP.NE.AND P1, PT, R16, 0x1, PT ;  /* 0x000000011000780c */ /* 0x010fc80003f25270 */
[----:B------:R-:W-:-:S05]  /*21b0*/  SEL R4, R13, R4, !P1 ;  /* 0x000000040d047207 */ /* 0x000fca0004800000 */
[----:B------:R-:W-:Y:S02]  /*21c0*/  IMAD.IADD R5, R3, 0x1, -R4 ;  /* 0x0000000103057824 */ /* 0x000fe400078e0a04 */
[----:B------:R-:W-:Y:S02]  /*21d0*/  IMAD.IADD R3, R4, 0x1, -R3 ;  /* 0x0000000104037824 */ /* 0x000fe400078e0a03 */
[----:B------:R-:W-:Y:S02]  /*21e0*/  IMAD R13, R5, R16, R13 ;  /* 0x00000010050d7224 */ /* 0x000fe400078e020d */
[----:B------:R-:W-:-:S07]  /*21f0*/  IMAD R11, R3, R2, R11 ;  /* 0x00000002030b7224 */ /* 0x000fce00078e020b */
.L_x_34:
[----:B------:R-:W-:Y:S01]  /*2200*/  VIADD R14, R14, 0x1 ;  /* 0x000000010e0e7836 */ /* 0x000fe20000000000 */
[----:B------:R-:W-:Y:S01]  /*2210*/  PLOP3.LUT P1, PT, PT, PT, PT, 0x80, 0x8 ;  /* 0x000000000008781c */ /* 0x000fe20003f2f070 */
[----:B------:R-:W-:Y:S02]  /*2220*/  IMAD.IADD R21, R13, 0x1, R156 ;  /* 0x000000010d157824 */ /* 0x000fe400078e029c */
[----:B------:R-:W-:Y:S01]  /*2230*/  IMAD.IADD R20, R11, 0x1, R154 ;  /* 0x000000010b147824 */ /* 0x000fe200078e029a */
[----:B------:R-:W-:-:S04]  /*2240*/  ISETP.NE.AND P0, PT, R14, 0x2, PT ;  /* 0x000000020e00780c */ /* 0x000fc80003f05270 */
[----:B------:R-:W-:Y:S02]  /*2250*/  SEL R3, RZ, 0x1, P0 ;  /* 0x00000001ff037807 */ /* 0x000fe40000000000 */
[----:B------:R-:W-:Y:S02]  /*2260*/  SEL R14, R14, RZ, P0 ;  /* 0x000000ff0e0e7207 */ /* 0x000fe40000000000 */
[----:B------:R-:W-:Y:S01]  /*2270*/  LOP3.LUT R12, R12, R3, RZ, 0x3c, !PT ;  /* 0x000000030c0c7212 */ /* 0x000fe200078e3cff */
[----:B------:R-:W-:Y:S06]  /*2280*/  @P2 BRA `(.L_x_35) ;  /* 0xfffffff000982947 */ /* 0x000fec000383ffff */
[----:B------:R-:W-:Y:S01]  /*2290*/  UIADD3 UR4, UPT, UPT, UR4, 0x18, URZ ;  /* 0x0000001804047890 */ /* 0x000fe2000fffe0ff */
[----:B------:R-:W-:-:S03]  /*22a0*/  SHF.L.U32 R3, R15, 0x1f, RZ ;  /* 0x0000001f0f037819 */ /* 0x000fc600000006ff */
[----:B------:R-:W-:-:S09]  /*22b0*/  ULEA UR5, UR6, UR4, 0x3 ;  /* 0x0000000406057291 */ /* 0x000fd2000f8e18ff */
[----:B------:R-:W1:Y:S02]  /*22c0*/  SYNCS.PHASECHK.TRANS64.TRYWAIT P0, [UR5], R3 ;  /* 0x00000003ff0075a7 */ /* 0x000e640008001105 */
[----:B-1----:R-:W-:Y:S05]  /*22d0*/  @!P0 BRA `(.L_x_36) ;  /* 0x0000008800588947 */ /* 0x002fea0003800000 */
.L_x_133:
[----:B------:R-:W-:-:S04]  /*22e0*/  UIADD3 UR6, UPT, UPT, UR6, 0x1, URZ ;  /* 0x0000000106067890 */ /* 0x000fc8000fffe0ff */
[----:B------:R-:W-:-:S04]  /*22f0*/  UISETP.NE.AND UP0, UPT, UR6, 0x3, UPT ;  /* 0x000000030600788c */ /* 0x000fc8000bf05270 */
[----:B------:R-:W-:Y:S02]  /*2300*/  USEL UR7, URZ, 0x1, UP0 ;  /* 0x00000001ff077887 */ /* 0x000fe40008000000 */
[----:B------:R-:W-:-:S04]  /*2310*/  USEL UR6, UR6, URZ, UP0 ;  /* 0x000000ff06067287 */ /* 0x000fc80008000000 */
[----:B------:R-:W-:Y:S01]  /*2320*/  ULEA UR5, UR6, UR4, 0x3 ;  /* 0x0000000406057291 */ /* 0x000fe2000f8e18ff */
[----:B------:R-:W-:-:S04]  /*2330*/  LOP3.LUT R15, R15, UR7, RZ, 0x3c, !PT ;  /* 0x000000070f0f7c12 */ /* 0x000fc8000f8e3cff */
[----:B-1----:R-:W-:-:S04]  /*2340*/  SHF.L.U32 R3, R15, 0x1f, RZ ;  /* 0x0000001f0f037819 */ /* 0x002fc800000006ff */
[----:B------:R-:W1:Y:S02]  /*2350*/  SYNCS.PHASECHK.TRANS64.TRYWAIT P0, [UR5], R3 ;  /* 0x00000003ff0075a7 */ /* 0x000e640008001105 */
[----:B-1----:R-:W-:Y:S05]  /*2360*/  @!P0 BRA `(.L_x_37) ;  /* 0x00000088004c8947 */ /* 0x002fea0003800000 */
.L_x_135:
[----:B------:R-:W-:-:S04]  /*2370*/  UIADD3 UR6, UPT, UPT, UR6, 0x1, URZ ;  /* 0x0000000106067890 */ /* 0x000fc8000fffe0ff */
[----:B------:R-:W-:-:S04]  /*2380*/  UISETP.NE.AND UP0, UPT, UR6, 0x3, UPT ;  /* 0x000000030600788c */ /* 0x000fc8000bf05270 */
[----:B------:R-:W-:Y:S02]  /*2390*/  USEL UR5, URZ, 0x1, UP0 ;  /* 0x00000001ff057887 */ /* 0x000fe40008000000 */
[----:B------:R-:W-:-:S04]  /*23a0*/  USEL UR6, UR6, URZ, UP0 ;  /* 0x000000ff06067287 */ /* 0x000fc80008000000 */
[----:B------:R-:W-:Y:S01]  /*23b0*/  ULEA UR6, UR6, UR4, 0x3 ;  /* 0x0000000406067291 */ /* 0x000fe2000f8e18ff */
[----:B-1----:R-:W-:-:S04]  /*23c0*/  LOP3.LUT R3, R15, UR5, RZ, 0x3c, !PT ;  /* 0x000000050f037c12 */ /* 0x002fc8000f8e3cff */
[----:B------:R-:W-:Y:S01]  /*23d0*/  SHF.L.U32 R3, R3, 0x1f, RZ ;  /* 0x0000001f03037819 */ /* 0x000fe200000006ff */
[----:B----4-:R-:W-:-:S07]  /*23e0*/  IMAD.U32 R0, RZ, RZ, UR6 ;  /* 0x00000006ff007e24 */ /* 0x010fce000f8e00ff */
.L_x_38:
[----:B-1----:R1:W2:Y:S02]  /*23f0*/  SYNCS.PHASECHK.TRANS64.TRYWAIT P0, [R0+URZ], R3 ;  /* 0x00000003000075a7 */ /* 0x0022a400080011ff */
[----:B--2---:R-:W-:Y:S05]  /*2400*/  @!P0 NANOSLEEP.SYNCS 0x989680 ;  /* 0x009896800000895d */ /* 0x004fea0003900000 */
[----:B------:R-:W2:Y:S02]  /*2410*/  @!P0 SYNCS.PHASECHK.TRANS64 P0, [R0+URZ], R3 ;  /* 0x00000003000085a7 */ /* 0x000ea400080010ff */
[----:B--2---:R-:W-:Y:S05]  /*2420*/  @P0 EXIT ;  /* 0x000000000000094d */ /* 0x004fea0003800000 */
[----:B------:R-:W-:Y:S05]  /*2430*/  BRA `(.L_x_38) ;  /* 0xfffffffc00ec7947 */ /* 0x000fea000383ffff */
.L_x_17:
[----:B------:R-:W-:-:S04]  /*2440*/  UISETP.NE.AND UP1, UPT, UR37, URZ, UPT ;  /* 0x000000ff2500728c */ /* 0x000fc8000bf25270 */
[----:B------:R-:W-:-:S09]  /*2450*/  UISETP.NE.OR UP1, UPT, UR8, 0x1, UP1 ;  /* 0x000000010800788c */ /* 0x000fd20008f25670 */
[----:B------:R-:W-:Y:S05]  /*2460*/  BRA.U UP1, `(.L_x_39) ;  /* 0x0000000501487547 */ /* 0x000fea000b800000 */
[----:B------:R-:W-:Y:S01]  /*2470*/  ISETP.NE.AND P2, PT, R2, RZ, PT ;  /* 0x000000ff0200720c */ /* 0x000fe20003f45270 */
[----:B------:R-:W-:Y:S01]  /*2480*/  IMAD.MOV.U32 R12, RZ, RZ, 0x1 ;  /* 0x00000001ff0c7424 */ /* 0x000fe200078e00ff */
[----:B------:R-:W-:Y:S02]  /*2490*/  CS2R R10, SRZ ;  /* 0x00000000000a7805 */ /* 0x000fe4000001ff00 */
[----:B------:R-:W-:Y:S01]  /*24a0*/  CS2R R8, SRZ ;  /* 0x0000000000087805 */ /* 0x000fe2000001ff00 */
[----:B------:R-:W-:Y:S01]  /*24b0*/  UMOV UR4, 0x400 ;  /* 0x0000040000047882 */ /* 0x000fe20000000000 */
[----:B------:R-:W-:Y:S01]  /*24c0*/  UMOV UR6, URZ ;  /* 0x000000ff00067c82 */ /* 0x000fe20008000000 */
[----:B------:R-:W-:-:S12]  /*24d0*/  ULEA UR37, UR37, UR4, 0x18 ;  /* 0x0000000425257291 */ /* 0x000fd8000f8ec0ff */
.L_x_43:
[----:B------:R-:W-:Y:S02]  /*24e0*/  LEA R0, R8, UR37, 0x3 ;  /* 0x0000002508007c11 */ /* 0x000fe4000f8e18ff */
[----:B------:R-:W-:-:S03]  /*24f0*/  SHF.L.U32 R5, R9, 0x1f, RZ ;  /* 0x0000001f09057819 */ /* 0x000fc600000006ff */
[----:B------:R-:W-:Y:S01]  /*2500*/  VIADD R4, R0, 0xd0 ;  /* 0x000000d000047836 */ /* 0x000fe20000000000 */
[----:B------:R-:W1:Y:S02]  /*2510*/  SYNCS.PHASECHK.TRANS64.TRYWAIT P0, [R0+URZ+0xc0], R5 ;  /* 0x0000c005000075a7 */ /* 0x000e6400080011ff */
[----:B-1----:R-:W-:Y:S05]  /*2520*/  @!P0 BRA `(.L_x_40) ;  /* 0x0000008400f48947 */ /* 0x002fea0003800000 */
.L_x_136:
[----:B------:R-:W-:Y:S01]  /*2530*/  ULEA UR5, UR6, UR37, 0x3 ;  /* 0x0000002506057291 */ /* 0x000fe2000f8e18ff */
[----:B------:R-:W-:Y:S02]  /*2540*/  PRMT R4, RZ, 0x654, R4 ;  /* 0x00000654ff047816 */ /* 0x000fe40000000004 */
[----:B-1----:R-:W-:Y:S01]  /*2550*/  SHF.L.U32 R5, R12, 0x1f, RZ ;  /* 0x0000001f0c057819 */ /* 0x002fe200000006ff */
[----:B------:R-:W-:Y:S01]  /*2560*/  UIADD3 UR4, UPT, UPT, UR5, 0x80, URZ ;  /* 0x0000008005047890 */ /* 0x000fe2000fffe0ff */
[----:B------:R1:W-:Y:S05]  /*2570*/  SYNCS.ARRIVE.TRANS64.RED.A1T0 RZ, [R4+URZ], RZ ;  /* 0x000000ff04ff79a7 */ /* 0x0003ea00081004ff */
[----:B------:R-:W-:Y:S01]  /*2580*/  IMAD.U32 R7, RZ, RZ, UR4 ;  /* 0x00000004ff077e24 */ /* 0x000fe2000f8e00ff */
[----:B------:R-:W2:Y:S04]  /*2590*/  SYNCS.PHASECHK.TRANS64.TRYWAIT P0, [UR5+0x90], R5 ;  /* 0x00009005ff0075a7 */ /* 0x000ea80008001105 */
[----:B------:R-:W-:Y:S01]  /*25a0*/  PRMT R6, R2, 0x654, R7 ;  /* 0x0000065402067816 */ /* 0x000fe20000000007 */
[----:B-1----:R-:W-:Y:S01]  /*25b0*/  @!P2 IMAD.MOV.U32 R4, RZ, RZ, 0x10 ;  /* 0x00000010ff04a424 */ /* 0x002fe200078e00ff */
[----:B--2---:R-:W-:Y:S06]  /*25c0*/  @!P0 BRA `(.L_x_41) ;  /* 0x0000008400e08947 */ /* 0x004fec0003800000 */
.L_x_138:
[----:B------:R-:W-:Y:S01]  /*25d0*/  ULEA UR4, UR6, UR37, 0x4 ;  /* 0x0000002506047291 */ /* 0x000fe2000f8e20ff */
[----:B------:R-:W-:Y:S01]  /*25e0*/  SEL R3, R6, R3, !P2 ;  /* 0x0000000306037207 */ /* 0x000fe20005000000 */
[----:B------:R-:W-:Y:S01]  /*25f0*/  UIADD3 UR5, UPT, UPT, UR5, 0x80, URZ ;  /* 0x0000008005057890 */ /* 0x000fe2000fffe0ff */
[----:B-1----:R-:W-:Y:S01]  /*2600*/  LEA R0, R11, UR37, 0x3 ;  /* 0x000000250b007c11 */ /* 0x002fe2000f8e18ff */
[----:B------:R-:W-:Y:S01]  /*2610*/  UIADD3 UR4, UPT, UPT, UR4, 0xf0, URZ ;  /* 0x000000f004047890 */ /* 0x000fe2000fffe0ff */
[----:B------:R-:W-:Y:S01]  /*2620*/  SHF.L.U32 R5, R10, 0x1f, RZ ;  /* 0x0000001f0a057819 */ /* 0x000fe200000006ff */
[----:B------:R1:W-:Y:S01]  /*2630*/  @!P2 SYNCS.ARRIVE.TRANS64.RED RZ, [R3+URZ], R4 ;  /* 0x0000000403ffa9a7 */ /* 0x0003e200080004ff */
[----:B------:R-:W-:Y:S01]  /*2640*/  UIADD3 UR6, UPT, UPT, UR6, 0x1, URZ ;  /* 0x0000000106067890 */ /* 0x000fe2000fffe0ff */
[----:B------:R-:W-:-:S03]  /*2650*/  VIADD R8, R8, 0x1 ;  /* 0x0000000108087836 */ /* 0x000fc60000000000 */
[----:B------:R-:W-:Y:S02]  /*2660*/  UISETP.NE.AND UP0, UPT, UR6, 0x2, UPT ;  /* 0x000000020600788c */ /* 0x000fe4000bf05270 */
[----:B------:R-:W-:Y:S06]  /*2670*/  UGETNEXTWORKID.BROADCAST [UR4], [UR5] ;  /* 0x00000000040073ca */ /* 0x000fec0008000100 */
[----:B------:R-:W-:Y:S01]  /*2680*/  USEL UR4, URZ, 0x1, UP0 ;  /* 0x00000001ff047887 */ /* 0x000fe20008000000 */
[----:B------:R-:W-:Y:S01]  /*2690*/  ISETP.NE.AND P0, PT, R8, 0x2, PT ;  /* 0x000000020800780c */ /* 0x000fe20003f05270 */
[----:B------:R-:W-:Y:S01]  /*26a0*/  USEL UR6, UR6, URZ, UP0 ;  /* 0x000000ff06067287 */ /* 0x000fe20008000000 */
[----:B------:R-:W2:Y:S03]  /*26b0*/  SYNCS.PHASECHK.TRANS64.TRYWAIT P1, [R0+URZ+0x80], R5 ;  /* 0x00008005000075a7 */ /* 0x000ea600080211ff */
[----:B------:R-:W-:Y:S01]  /*26c0*/  LOP3.LUT R12, R12, UR4, RZ, 0x3c, !PT ;  /* 0x000000040c0c7c12 */ /* 0x000fe2000f8e3cff */
[----:B-12---:R-:W-:Y:S07]  /*26d0*/  @!P1 BRA `(.L_x_42) ;  /* 0x0000008400b49947 */ /* 0x006fee0003800000 */
.L_x_139:
[C---:B------:R-:W-:Y:S01]  /*26e0*/  LEA R4, R11.reuse, UR37, 0x4 ;  /* 0x000000250b047c11 */ /* 0x040fe2000f8e20ff */
[----:B-1----:R-:W-:Y:S01]  /*26f0*/  VIADD R0, R0, 0x90 ;  /* 0x0000009000007836 */ /* 0x002fe20000000000 */
[----:B------:R-:W-:Y:S01]  /*2700*/  SEL R8, R8, RZ, P0 ;  /* 0x000000ff08087207 */ /* 0x000fe20000000000 */
[----:B------:R-:W-:-:S03]  /*2710*/  VIADD R11, R11, 0x1 ;  /* 0x000000010b0b7836 */ /* 0x000fc60000000000 */
[----:B------:R-:W1:Y:S01]  /*2720*/  LDS.128 R4, [R4+0xf0] ;  /* 0x0000f00004047984 */ /* 0x000e620000000c00 */
[----:B------:R-:W-:Y:S02]  /*2730*/  PRMT R0, RZ, 0x654, R0 ;  /* 0x00000654ff007816 */ /* 0x000fe40000000000 */
[C---:B------:R-:W-:Y:S01]  /*2740*/  ISETP.NE.AND P1, PT, R11.reuse, 0x2, PT ;  /* 0x000000020b00780c */ /* 0x040fe20003f25270 */
[----:B------:R-:W-:Y:S01]  /*2750*/  @!PT LDS RZ, [RZ] ;  /* 0x00000000fffff984 */ /* 0x000fe20000000800 */
[----:B------:R-:W-:Y:S01]  /*2760*/  @!PT LDS RZ, [RZ] ;  /* 0x00000000fffff984 */ /* 0x000fe20000000800 */
[----:B------:R-:W-:Y:S01]  /*2770*/  @!PT LDS RZ, [RZ] ;  /* 0x00000000fffff984 */ /* 0x000fe20000000800 */
[----:B------:R-:W-:Y:S01]  /*2780*/  @!PT LDS RZ, [RZ] ;  /* 0x00000000fffff984 */ /* 0x000fe20000000800 */
[----:B------:R2:W-:Y:S06]  /*2790*/  MEMBAR.ALL.CTA ;  /* 0x0000000000007992 */ /* 0x0005ec0000008000 */
[----:B--2---:R-:W2:Y:S01]  /*27a0*/  FENCE.VIEW.ASYNC.S ;  /* 0x00000000000073c6 */ /* 0x004ea20000000000 */
[----:B------:R-:W-:Y:S01]  /*27b0*/  SEL R11, R11, RZ, P1 ;  /* 0x000000ff0b0b7207 */ /* 0x000fe20000800000 */
[----:B--2---:R2:W-:Y:S01]  /*27c0*/  SYNCS.ARRIVE.TRANS64.RED.A1T0 RZ, [R0+URZ], RZ ;  /* 0x000000ff00ff79a7 */ /* 0x0045e200081004ff */
[----:B-1----:R-:W-:-:S02]  /*27d0*/  LOP3.LUT P3, RZ, R6, 0x1, RZ, 0xc0, !PT ;  /* 0x0000000106ff7812 */ /* 0x002fc4000786c0ff */
[----:B------:R-:W-:-:S04]  /*27e0*/  SEL R5, RZ, 0x1, P1 ;  /* 0x00000001ff057807 */ /* 0x000fc80000800000 */
[----:B------:R-:W-:Y:S02]  /*27f0*/  LOP3.LUT R10, R10, R5, RZ, 0x3c, !PT ;  /* 0x000000050a0a7212 */ /* 0x000fe400078e3cff */
[----:B--2---:R-:W-:-:S04]  /*2800*/  SEL R0, RZ, 0x1, P0 ;  /* 0x00000001ff007807 */ /* 0x004fc80000000000 */
[----:B------:R-:W-:Y:S01]  /*2810*/  LOP3.LUT R9, R9, R0, RZ, 0x3c, !PT ;  /* 0x0000000009097212 */ /* 0x000fe200078e3cff */
[----:B------:R-:W-:Y:S06]  /*2820*/  @P3 BRA `(.L_x_43) ;  /* 0xfffffffc002c3947 */ /* 0x000fec000383ffff */
[----:B------:R-:W-:Y:S01]  /*2830*/  ULEA UR5, UR6, UR37, 0x3 ;  /* 0x0000002506057291 */ /* 0x000fe2000f8e18ff */
[----:B------:R-:W-:-:S08]  /*2840*/  SHF.L.U32 R3, R12, 0x1f, RZ ;  /* 0x0000001f0c037819 */ /* 0x000fd000000006ff */
[----:B------:R-:W1:Y:S02]  /*2850*/  SYNCS.PHASECHK.TRANS64 P0, [UR5+0x90], R3 ;  /* 0x00009003ff0075a7 */ /* 0x000e640008001005 */
[----:B-1----:R-:W-:Y:S05]  /*2860*/  @P0 BRA `(.L_x_44) ;  /* 0x0000000000080947 */ /* 0x002fea0003800000 */
[----:B------:R-:W1:Y:S02]  /*2870*/  SYNCS.PHASECHK.TRANS64.TRYWAIT P0, [UR5+0x90], R3 ;  /* 0x00009003ff0075a7 */ /* 0x000e640008001105 */
[----:B-1----:R-:W-:Y:S05]  /*2880*/  @!P0 BRA `(.L_x_45) ;  /* 0x00000084005c8947 */ /* 0x002fea0003800000 */
.L_x_44:
[----:B------:R-:W-:-:S04]  /*2890*/  UIADD3 UR4, UPT, UPT, UR6, 0x1, URZ ;  /* 0x0000000106047890 */ /* 0x000fc8000fffe0ff */
[----:B------:R-:W-:-:S04]  /*28a0*/  UISETP.NE.AND UP0, UPT, UR4, 0x2, UPT ;  /* 0x000000020400788c */ /* 0x000fc8000bf05270 */
[----:B------:R-:W-:Y:S02]  /*28b0*/  USEL UR7, URZ, 0x1, UP0 ;  /* 0x00000001ff077887 */ /* 0x000fe40008000000 */
[----:B------:R-:W-:-:S04]  /*28c0*/  USEL UR4, UR4, URZ, UP0 ;  /* 0x000000ff04047287 */ /* 0x000fc80008000000 */
[----:B------:R-:W-:Y:S01]  /*28d0*/  ULEA UR4, UR4, UR37, 0x3 ;  /* 0x0000002504047291 */ /* 0x000fe2000f8e18ff */
[----:B-1----:R-:W-:-:S04]  /*28e0*/  LOP3.LUT R3, R12, UR7, RZ, 0x3c, !PT ;  /* 0x000000070c037c12 */ /* 0x002fc8000f8e3cff */
[----:B------:R-:W-:-:S04]  /*28f0*/  SHF.L.U32 R0, R3, 0x1f, RZ ;  /* 0x0000001f03007819 */ /* 0x000fc800000006ff */
[----:B------:R-:W1:Y:S02]  /*2900*/  SYNCS.PHASECHK.TRANS64 P0, [UR4+0x90], R0 ;  /* 0x00009000ff0075a7 */ /* 0x000e640008001004 */
[----:B-1----:R-:W-:Y:S05]  /*2910*/  @P0 EXIT ;  /* 0x000000000000094d */ /* 0x002fea0003800000 */
[----:B------:R-:W-:Y:S02]  /*2920*/  SHF.L.U32 R3, R3, 0x1f, RZ ;  /* 0x0000001f03037819 */ /* 0x000fe400000006ff */
[----:B------:R-:W-:-:S07]  /*2930*/  MOV R0, UR4 ;  /* 0x0000000400007c02 */ /* 0x000fce0008000f00 */
.L_x_46:
[----:B-1----:R1:W2:Y:S02]  /*2940*/  SYNCS.PHASECHK.TRANS64.TRYWAIT P0, [R0+URZ+0x90], R3 ;  /* 0x00009003000075a7 */ /* 0x0022a400080011ff */
[----:B--2---:R-:W-:Y:S05]  /*2950*/  @!P0 NANOSLEEP.SYNCS 0x989680 ;  /* 0x009896800000895d */ /* 0x004fea0003900000 */
[----:B------:R-:W2:Y:S02]  /*2960*/  @!P0 SYNCS.PHASECHK.TRANS64 P0, [R0+URZ+0x90], R3 ;  /* 0x00009003000085a7 */ /* 0x000ea400080010ff */
[----:B--2---:R-:W-:Y:S05]  /*2970*/  @P0 EXIT ;  /* 0x000000000000094d */ /* 0x004fea0003800000 */
[----:B------:R-:W-:Y:S05]  /*2980*/  BRA `(.L_x_46) ;  /* 0xfffffffc00ec7947 */ /* 0x000fea000383ffff */
.L_x_39:
[----:B------:R-:W-:-:S09]  /*2990*/  UISETP.NE.AND UP1, UPT, UR8, URZ, UPT ;  /* 0x000000ff0800728c */ /* 0x000fd2000bf25270 */
[----:B------:R-:W-:Y:S05]  /*29a0*/  BRA.U UP1, `(.L_x_47) ;  /* 0x0000000d01347547 */ /* 0x000fea000b800000 */
[----:B------:R-:W-:Y:S01]  /*29b0*/  UMOV UR4, 0x40 ;  /* 0x0000004000047882 */ /* 0x000fe20000000000 */
[----:B------:R-:W-:Y:S01]  /*29c0*/  NOP ;  /* 0x0000000000007918 */ /* 0x000fe20000000000 */
[----:B------:R-:W-:Y:S01]  /*29d0*/  ULEA UR4, UR37, UR4, 0x18 ;  /* 0x0000000425047291 */ /* 0x000fe2000f8ec0ff */
[----:B------:R-:W-:Y:S02]  /*29e0*/  UMOV UR5, 0x400 ;  /* 0x0000040000057882 */ /* 0x000fe40000000000 */
[----:B------:R-:W-:-:S06]  /*29f0*/  ULEA UR37, UR37, UR5, 0x18 ;  /* 0x0000000525257291 */ /* 0x000fcc000f8ec0ff */
[----:B------:R-:W1:Y:S02]  /*2a00*/  LDS.U8 R0, [UR4+0x1c] ;  /* 0x00001c04ff007984 */ /* 0x000e640008000000 */
[----:B-1----:R-:W-:-:S13]  /*2a10*/  ISETP.NE.AND P0, PT, R0, RZ, PT ;  /* 0x000000ff0000720c */ /* 0x002fda0003f05270 */
[----:B------:R-:W-:Y:S05]  /*2a20*/  @P0 BRA `(.L_x_48) ;  /* 0x0000000000580947 */ /* 0x000fea0003800000 */
[----:B------:R-:W-:-:S13]  /*2a30*/  ELECT P0, URZ, PT ;  /* 0x0000000000ff782f */ /* 0x000fda0003800000 */
[----:B------:R-:W-:Y:S05]  /*2a40*/  @!P0 BRA `(.L_x_49) ;  /* 0x0000000000608947 */ /* 0x000fea0003800000 */
[----:B------:R-:W-:Y:S01]  /*2a50*/  UMOV UR5, 0x10 ;  /* 0x0000001000057882 */ /* 0x000fe20000000000 */
[----:B------:R-:W-:Y:S01]  /*2a60*/  HFMA2 R0, -RZ, RZ, 0, 5.9604644775390625e-08 ;  /* 0x00000001ff007431 */ /* 0x000fe200000001ff */
[----:B------:R-:W-:-:S03]  /*2a70*/  MOV R2, 0xffff ;  /* 0x0000ffff00027802 */ /* 0x000fc60000000f00 */
[----:B------:R-:W-:Y:S04]  /*2a80*/  DEPBAR.LE SB1, 0x36 ;  /* 0x00009d800000791a */ /* 0x000fe80000000000 */
[----:B------:R-:W1:Y:S02]  /*2a90*/  UTCATOMSWS.FIND_AND_SET.ALIGN UP0, UR5, UR5 ;  /* 0x00000005000575e3 */ /* 0x000e640008000800 */
[----:B-1----:R-:W-:Y:S01]  /*2aa0*/  MOV R3, UR5 ;  /* 0x0000000500037c02 */ /* 0x002fe20008000f00 */
[----:B------:R-:W-:Y:S06]  /*2ab0*/  BRA.U UP0, `(.L_x_50) ;  /* 0x0000000100187547 */ /* 0x000fec000b800000 */
.L_x_51:
[----:B------:R-:W-:Y:S05]  /*2ac0*/  NANOSLEEP 0x64 ;  /* 0x000000640000795d */ /* 0x000fea0003800000 */
[----:B------:R-:W-:-:S05]  /*2ad0*/  UMOV UR5, 0x10 ;  /* 0x0000001000057882 */ /* 0x000fca0000000000 */
[----:B------:R-:W-:Y:S04]  /*2ae0*/  DEPBAR.LE SB1, 0x36 ;  /* 0x00009d800000791a */ /* 0x000fe80000000000 */
[----:B------:R-:W1:Y:S02]  /*2af0*/  UTCATOMSWS.FIND_AND_SET.ALIGN UP0, UR5, UR5 ;  /* 0x00000005000575e3 */ /* 0x000e640008000800 */
[----:B-1----:R-:W-:Y:S01]  /*2b00*/  MOV R3, UR5 ;  /* 0x0000000500037c02 */ /* 0x002fe20008000f00 */
[----:B------:R-:W-:Y:S05]  /*2b10*/  BRA.U !UP0, `(.L_x_51) ;  /* 0xfffffffd08e87547 */ /* 0x000fea000b83ffff */
.L_x_50:
[-C--:B------:R-:W-:Y:S02]  /*2b20*/  SHF.L.U32 R2, R2, R3.reuse, RZ ;  /* 0x0000000302027219 */ /* 0x080fe400000006ff */
[----:B------:R-:W-:Y:S01]  /*2b30*/  SHF.L.U32 R0, R0, R3, RZ ;  /* 0x0000000300007219 */ /* 0x000fe200000006ff */
[----:B------:R-:W-:Y:S02]  /*2b40*/  IMAD.SHL.U32 R3, R3, 0x20, RZ ;  /* 0x0000002003037824 */ /* 0x000fe400078e00ff */
[----:B------:R1:W-:Y:S04]  /*2b50*/  ATOMS.OR RZ, [UR4+0x14], R2 ;  /* 0x00001402ffff798c */ /* 0x0003e8000b000004 */
[----:B------:R1:W-:Y:S04]  /*2b60*/  ATOMS.OR RZ, [UR4+0x18], R0 ;  /* 0x00001800ffff798c */ /* 0x0003e8000b000004 */
[----:B------:R1:W-:Y:S01]  /*2b70*/  STS [UR37+0x110], R3 ;  /* 0x00011003ff007988 */ /* 0x0003e20008000825 */
[----:B------:R-:W-:Y:S05]  /*2b80*/  BRA `(.L_x_49) ;  /* 0x0000000000107947 */ /* 0x000fea0003800000 */
.L_x_48:
[----:B------:R-:W-:Y:S02]  /*2b90*/  MOV R0, 0xffffffff ;  /* 0xffffffff00007802 */ /* 0x000fe40000000f00 */
[----:B------:R-:W-:-:S03]  /*2ba0*/  MOV R2, 0x2bd0 ;  /* 0x00002bd000027802 */ /* 0x000fc60000000f00 */
[----:B------:R1:W-:Y:S04]  /*2bb0*/  STS [UR37+0x110], R0 ;  /* 0x00011000ff007988 */ /* 0x0003e80008000825 */
[----:B-1-3-5:R-:W-:Y:S05]  /*2bc0*/  CALL.REL.NOINC `($__internal_1_$__cuda_sm10x_tcgen05_guardrail_trap_phase_invalid_during_alloc) ;  /* 0x0000008800747944 */ /* 0x02afea0003c00000 */
.L_x_49:
[----:B------:R-:W-:Y:S05]  /*2bd0*/  WARPSYNC.ALL ;  /* 0x0000000000007948 */ /* 0x000fea0003800000 */
[----:B------:R-:W2:Y:S01]  /*2be0*/  S2UR UR6, SR_CgaCtaId ;  /* 0x00000000000679c3 */ /* 0x000ea20000008800 */
[----:B------:R-:W-:Y:S01]  /*2bf0*/  UMOV UR4, 0x400 ;  /* 0x0000040000047882 */ /* 0x000fe20000000000 */
[----:B------:R-:W-:-:S06]  /*2c00*/  NOP ;  /* 0x0000000000007918 */ /* 0x000fcc0000000000 */
[----:B------:R-:W-:Y:S06]  /*2c10*/  BAR.ARV 0x6, 0xa0 ;  /* 0x0182800000007b1d */ /* 0x000fec0000002000 */
[----:B------:R-:W4:Y:S01]  /*2c20*/  LDCU UR7, c[0x0][0x38c] ;  /* 0x00007180ff0777ac */ /* 0x000f220008000800 */
[----:B------:R-:W-:Y:S01]  /*2c30*/  IMAD.MOV.U32 R11, RZ, RZ, 0x1 ;  /* 0x00000001ff0b7424 */ /* 0x000fe200078e00ff */
[----:B------:R-:W-:Y:S01]  /*2c40*/  CS2R R8, SRZ ;  /* 0x0000000000087805 */ /* 0x000fe2000001ff00 */
[----:B------:R-:W-:Y:S01]  /*2c50*/  IMAD.MOV.U32 R10, RZ, RZ, RZ ;  /* 0x000000ffff0a7224 */ /* 0x000fe200078e00ff */
[----:B------:R-:W-:Y:S01]  /*2c60*/  UMOV UR18, URZ ;  /* 0x000000ff00127c82 */ /* 0x000fe20008000000 */
[----:B------:R-:W-:Y:S01]  /*2c70*/  UMOV UR17, URZ ;  /* 0x000000ff00117c82 */ /* 0x000fe20008000000 */
[----:B------:R-:W-:Y:S01]  /*2c80*/  UMOV UR22, 0x0 ;  /* 0x0000000000167882 */ /* 0x000fe20000000000 */
[----:B------:R-:W-:Y:S01]  /*2c90*/  UMOV UR23, 0x8400490 ;  /* 0x0840049000177882 */ /* 0x000fe20000000000 */
[----:B------:R-:W-:Y:S01]  /*2ca0*/  UMOV UR20, 0x0 ;  /* 0x0000000000147882 */ /* 0x000fe20000000000 */
[----:B------:R-:W-:Y:S01]  /*2cb0*/  UMOV UR21, 0x8400490 ;  /* 0x0840049000157882 */ /* 0x000fe20000000000 */
[----:B--2---:R-:W-:Y:S01]  /*2cc0*/  ULEA UR6, UR6, UR4, 0x18 ;  /* 0x0000000406067291 */ /* 0x004fe2000f8ec0ff */
[----:B------:R-:W2:Y:S03]  /*2cd0*/  LDCU UR4, c[0x0][0x38c] ;  /* 0x00007180ff0477ac */ /* 0x000ea60008000800 */
[----:B------:R-:W-:-:S02]  /*2ce0*/  UIADD3 UR11, UPT, UPT, UR6, 0x10800, URZ ;  /* 0x00010800060b7890 */ /* 0x000fc4000fffe0ff */
[----:B----4-:R-:W-:-:S03]  /*2cf0*/  UIADD3 UR7, UPT, UPT, UR7, 0x1f, URZ ;  /* 0x0000001f07077890 */ /* 0x010fc6000fffe0ff */
[----:B-1----:R-:W1:Y:S01]  /*2d00*/  LDS R0, [UR6+0x110] ;  /* 0x00011006ff007984 */ /* 0x002e620008000800 */
[----:B------:R-:W-:Y:S02]  /*2d10*/  UIADD3 UR12, UPT, UPT, UR6, 0x16800, URZ ;  /* 0x00016800060c7890 */ /* 0x000fe4000fffe0ff */
[----:B------:R-:W-:Y:S02]  /*2d20*/  USHF.R.S32.HI UR5, URZ, 0x1f, UR7 ;  /* 0x0000001fff057899 */ /* 0x000fe40008011407 */
[----:B------:R-:W-:Y:S02]  /*2d30*/  USHF.R.U32.HI UR11, URZ, 0x4, UR11 ;  /* 0x00000004ff0b7899 */ /* 0x000fe4000801160b */
[----:B------:R-:W-:Y:S02]  /*2d40*/  ULEA.HI UR5, UR5, UR7, URZ, 0x5 ;  /* 0x0000000705057291 */ /* 0x000fe4000f8f28ff */
[----:B------:R-:W-:Y:S02]  /*2d50*/  USHF.R.U32.HI UR12, URZ, 0x4, UR12 ;  /* 0x00000004ff0c7899 */ /* 0x000fe4000801160c */
[----:B------:R-:W-:-:S02]  /*2d60*/  USHF.R.S32.HI UR5, URZ, 0x5, UR5 ;  /* 0x00000005ff057899 */ /* 0x000fc40008011405 */
[----:B------:R-:W-:Y:S02]  /*2d70*/  ULOP3.LUT UR11, UR11, 0x3fff, URZ, 0xc0, !UPT ;  /* 0x00003fff0b0b7892 */ /* 0x000fe4000f8ec0ff */
[----:B------:R-:W-:Y:S02]  /*2d80*/  UISETP.LT.AND UP0, UPT, UR5, 0x1, UPT ;  /* 0x000000010500788c */ /* 0x000fe4000bf01270 */
[----:B------:R-:W-:Y:S02]  /*2d90*/  ULOP3.LUT UR12, UR12, 0x3fff, URZ, 0xc0, !UPT ;  /* 0x00003fff0c0c7892 */ /* 0x000fe4000f8ec0ff */
[----:B------:R-:W-:Y:S02]  /*2da0*/  USEL UR10, UR5, 0x1, !UP0 ;  /* 0x00000001050a7887 */ /* 0x000fe4000c000000 */
[----:B------:R-:W-:Y:S02]  /*2db0*/  ULOP3.LUT UR11, UR11, 0x10000, URZ, 0xfc, !UPT ;  /* 0x000100000b0b7892 */ /* 0x000fe4000f8efcff */
[----:B------:R-:W-:-:S02]  /*2dc0*/  ULOP3.LUT UR12, UR12, 0x10000, URZ, 0xfc, !UPT ;  /* 0x000100000c0c7892 */ /* 0x000fc4000f8efcff */
[----:B------:R-:W-:Y:S02]  /*2dd0*/  UIADD3 UR10, UPT, UPT, -UR10, URZ, URZ ;  /* 0x000000ff0a0a7290 */ /* 0x000fe4000fffe1ff */
[----:B--2---:R-:W-:Y:S01]  /*2de0*/  UISETP.GE.AND UP3, UPT, UR4, 0x1, UPT ;  /* 0x000000010400788c */ /* 0x004fe2000bf66270 */
[----:B-1----:R-:W-:-:S15]  /*2df0*/  R2UR UR19, R0 ;  /* 0x00000000001372ca */ /* 0x002fde00000e0000 */
.L_x_58:
[----:B------:R-:W-:Y:S02]  /*2e00*/  LEA R0, R10, UR6, 0x3 ;  /* 0x000000060a007c11 */ /* 0x000fe4000f8e18ff */
[----:B------:R-:W-:Y:S02]  /*2e10*/  SHF.L.U32 R5, R9, 0x1f, RZ ;  /* 0x0000001f09057819 */ /* 0x000fe400000006ff */
[----:B------:R-:W-:Y:S01]  /*2e20*/  PLOP3.LUT P0, PT, PT, PT, UP3, 0x80, 0x8 ;  /* 0x000000000008781c */ /* 0x000fe20003f0f038 */
[----:B------:R-:W-:Y:S01]  /*2e30*/  VIADD R3, R0, 0x90 ;  /* 0x0000009000037836 */ /* 0x000fe20000000000 */
[----:B-1----:R-:W1:Y:S02]  /*2e40*/  SYNCS.PHASECHK.TRANS64.TRYWAIT P1, [R0+URZ+0x80], R5 ;  /* 0x00008005000075a7 */ /* 0x002e6400080211ff */
[----:B-1--4-:R-:W-:Y:S09]  /*2e50*/  @!P1 BRA `(.L_x_52) ;  /* 0x0000008000009947 */ /* 0x012ff20003800000 */
.L_x_141:
[----:B------:R-:W-:Y:S01]  /*2e60*/  LEA R4, R10, UR6, 0x4 ;  /* 0x000000060a047c11 */ /* 0x000fe2000f8e20ff */
[----:B------:R-:W-:Y:S01]  /*2e70*/  @UP3 ULEA UR4, UR17, UR6, 0x3 ;  /* 0x0000000611043291 */ /* 0x000fe2000f8e18ff */
[----:B------:R-:W-:Y:S01]  /*2e80*/  PLOP3.LUT P2, PT, PT, PT, PT, 0x80, 0x8 ;  /* 0x000000000008781c */ /* 0x000fe20003f4f070 */
[----:B------:R-:W-:Y:S01]  /*2e90*/  ULEA UR8, UR18, UR6, 0x3 ;  /* 0x0000000612087291 */ /* 0x000fe2000f8e18ff */
[----:B------:R-:W-:Y:S01]  /*2ea0*/  PRMT R3, RZ, 0x654, R3 ;  /* 0x00000654ff037816 */ /* 0x000fe20000000003 */
[----:B------:R-:W-:Y:S01]  /*2eb0*/  ULEA UR9, UR18, UR19, 0x8 ;  /* 0x0000001312097291 */ /* 0x000fe2000f8e40ff */
[----:B-1----:R-:W1:Y:S01]  /*2ec0*/  LDS.128 R4, [R4+0xf0] ;  /* 0x0000f00004047984 */ /* 0x002e620000000c00 */
[----:B------:R-:W-:Y:S02]  /*2ed0*/  @P0 SHF.L.U32 R2, R8, 0x1f, RZ ;  /* 0x0000001f08020819 */ /* 0x000fe400000006ff */
[----:B------:R-:W-:Y:S01]  /*2ee0*/  SHF.L.U32 R0, R11, 0x1f, RZ ;  /* 0x0000001f0b007819 */ /* 0x000fe200000006ff */
[----:B------:R-:W-:Y:S01]  /*2ef0*/  @!PT LDS RZ, [RZ] ;  /* 0x00000000fffff984 */ /* 0x000fe20000000800 */
[----:B------:R-:W-:Y:S01]  /*2f00*/  @!PT LDS RZ, [RZ] ;  /* 0x00000000fffff984 */ /* 0x000fe20000000800 */
[----:B------:R-:W-:Y:S01]  /*2f10*/  @!PT LDS RZ, [RZ] ;  /* 0x00000000fffff984 */ /* 0x000fe20000000800 */
[----:B------:R-:W-:Y:S01]  /*2f20*/  @!PT LDS RZ, [RZ] ;  /* 0x00000000fffff984 */ /* 0x000fe20000000800 */
[----:B------:R2:W-:Y:S06]  /*2f30*/  MEMBAR.ALL.CTA ;  /* 0x0000000000007992 */ /* 0x0005ec0000008000 */
[----:B--2---:R-:W2:Y:S02]  /*2f40*/  FENCE.VIEW.ASYNC.S ;  /* 0x00000000000073c6 */ /* 0x004ea40000000000 */
[----:B--2---:R2:W-:Y:S01]  /*2f50*/  SYNCS.ARRIVE.TRANS64.RED.A1T0 RZ, [R3+URZ], RZ ;  /* 0x000000ff03ff79a7 */ /* 0x0045e200081004ff */
[----:B------:R2:W4:Y:S01]  /*2f60*/  @P0 SYNCS.PHASECHK.TRANS64.TRYWAIT P2, [UR4], R2 ;  /* 0x00000002ff0005a7 */ /* 0x0005220008041104 */
[----:B-1----:R-:W-:Y:S01]  /*2f70*/  LOP3.LUT P1, RZ, R6, 0x1, RZ, 0xc0, !PT ;  /* 0x0000000106ff7812 */ /* 0x002fe2000782c0ff */
[----:B------:R-:W1:Y:S02]  /*2f80*/  SYNCS.PHASECHK.TRANS64.TRYWAIT P0, [UR8+0xb0], R0 ;  /* 0x0000b000ff0075a7 */ /* 0x000e640008001108 */
[----:B-12-4-:R-:W-:Y:S10]  /*2f90*/  @!P0 BRA `(.L_x_53) ;  /* 0x0000007c00c48947 */ /* 0x016ff40003800000 */
.L_x_143:
[----:B------:R-:W-:Y:S01]  /*2fa0*/  IADD3 R10, PT, PT, R10, 0x1, RZ ;  /* 0x000000010a0a7810 */ /* 0x000fe20007ffe0ff */
[----:B------:R-:W-:Y:S06]  /*2fb0*/  BRA.U !UP3, `(.L_x_54) ;  /* 0x000000010b987547 */ /* 0x000fec000b800000 */
[----:B------:R-:W-:Y:S01]  /*2fc0*/  UPLOP3.LUT UP4, UPT, UPT, UPT, UPT, 0x40, 0x4 ;  /* 0x000000000004789c */ /* 0x000fe20003f8e870 */
[----:B------:R-:W-:Y:S01]  /*2fd0*/  UMOV UR16, UR10 ;  /* 0x0000000a00107c82 */ /* 0x000fe20008000000 */
[----:B------:R-:W-:Y:S01]  /*2fe0*/  UMOV UR15, UR5 ;  /* 0x00000005000f7c82 */ /* 0x000fe20008000000 */
[----:B------:R-:W-:-:S08]  /*2ff0*/  UMOV UR14, UR17 ;  /* 0x00000011000e7c82 */ /* 0x000fd00008000000 */
.L_x_57:
[----:B------:R-:W-:Y:S02]  /*3000*/  UIADD3 UR16, UPT, UPT, UR16, 0x1, URZ ;  /* 0x0000000110107890 */ /* 0x000fe4000fffe0ff */
[----:B--2---:R-:W-:Y:S02]  /*3010*/  ULEA UR7, UR14, UR6, 0x3 ;  /* 0x000000060e077291 */ /* 0x004fe4000f8e18ff */
[----:B------:R-:W-:Y:S01]  /*3020*/  UISETP.NE.AND UP0, UPT, UR16, URZ, UPT ;  /* 0x000000ff1000728c */ /* 0x000fe2000bf05270 */
[----:B----4-:R-:W-:Y:S10]  /*3030*/  @P2 BRA `(.L_x_55) ;  /* 0x00000000000c2947 */ /* 0x010ff40003800000 */
[----:B-1----:R-:W-:Y:S04]  /*3040*/  SHF.L.U32 R3, R8, 0x1f, RZ ;  /* 0x0000001f08037819 */ /* 0x002fe800000006ff */
[----:B------:R-:W1:Y:S02]  /*3050*/  SYNCS.PHASECHK.TRANS64.TRYWAIT P0, [UR7], R3 ;  /* 0x00000003ff0075a7 */ /* 0x000e640008001107 */
[----:B-1----:R-:W-:Y:S05]  /*3060*/  @!P0 BRA `(.L_x_56) ;  /* 0x0000007c00a88947 */ /* 0x002fea0003800000 */
.L_x_55:
[----:B------:R-:W-:Y:S01]  /*3070*/  UISETP.NE.AND UP1, UPT, UR15, 0x1, UPT ;  /* 0x000000010f00788c */ /* 0x000fe2000bf25270 */
[----:B------:R-:W-:Y:S01]  /*3080*/  PLOP3.LUT P2, PT, PT, PT, PT, 0x80, 0x8 ;  /* 0x000000000008781c */ /* 0x000fe20003f4f070 */
[----:B------:R-:W-:Y:S02]  /*3090*/  UIADD3 UR17, UPT, UPT, UR14, 0x1, URZ ;  /* 0x000000010e117890 */ /* 0x000fe4000fffe0ff */
[----:B------:R-:W-:Y:S02]  /*30a0*/  ULEA UR24, UR14, UR12, 0xa ;  /* 0x0000000c0e187291 */ /* 0x000fe4000f8e50ff */
[----:B------:R-:W-:Y:S01]  /*30b0*/  UISETP.NE.AND UP2, UPT, UR17, 0x3, UPT ;  /* 0x000000031100788c */ /* 0x000fe2000bf45270 */
[----:B------:R-:W-:Y:S01]  /*30c0*/  PLOP3.LUT P0, PT, PT, PT, UP1, 0x80, 0x8 ;  /* 0x000000000008781c */ /* 0x000fe20003f0f018 */
[----:B------:R-:W-:Y:S02]  /*30d0*/  ULEA UR26, UR14, UR11, 0x9 ;  /* 0x0000000b0e1a7291 */ /* 0x000fe4000f8e48ff */
[----:B------:R-:W-:Y:S02]  /*30e0*/  USEL UR13, URZ, 0x1, UP2 ;  /* 0x00000001ff0d7887 */ /* 0x000fe40009000000 */
[----:B------:R-:W-:Y:S02]  /*30f0*/  USEL UR17, UR17, URZ, UP2 ;  /* 0x000000ff11117287 */ /* 0x000fe40009000000 */
[----:B------:R-:W-:Y:S02]  /*3100*/  UIADD3 UR30, UPT, UPT, UR24, 0x2, URZ ;  /* 0x00000002181e7890 */ /* 0x000fe4000fffe0ff */
[----:B------:R-:W-:Y:S01]  /*3110*/  @UP1 ULEA UR4, UR17, UR6, 0x3 ;  /* 0x0000000611041291 */ /* 0x000fe2000f8e18ff */
[----:B------:R-:W-:Y:S01]  /*3120*/  LOP3.LUT R8, R8, UR13, RZ, 0x3c, !PT ;  /* 0x0000000d08087c12 */ /* 0x000fe2000f8e3cff */
[----:B------:R-:W-:Y:S02]  /*3130*/  UIADD3 UR28, UPT, UPT, UR26, 0x2, URZ ;  /* 0x000000021a1c7890 */ /* 0x000fe4000fffe0ff */
[----:B------:R-:W-:Y:S01]  /*3140*/  UIADD3 UR7, UPT, UPT, UR7, 0x18, URZ ;  /* 0x0000001807077890 */ /* 0x000fe2000fffe0ff */
[----:B-1----:R-:W-:Y:S01]  /*3150*/  @P0 SHF.L.U32 R0, R8, 0x1f, RZ ;  /* 0x0000001f08000819 */ /* 0x002fe200000006ff */
[----:B------:R-:W-:Y:S01]  /*3160*/  UMOV UR25, 0x80004020 ;  /* 0x8000402000197882 */ /* 0x000fe20000000000 */
[----:B------:R-:W-:Y:S01]  /*3170*/  UMOV UR27, 0x80004020 ;  /* 0x80004020001b7882 */ /* 0x000fe20000000000 */
[----:B------:R-:W-:Y:S01]  /*3180*/  UMOV UR31, 0x80004020 ;  /* 0x80004020001f7882 */ /* 0x000fe20000000000 */
[----:B------:R2:W4:Y:S01]  /*3190*/  @P0 SYNCS.PHASECHK.TRANS64.TRYWAIT P2, [UR4], R0 ;  /* 0x00000000ff0005a7 */ /* 0x0005220008041104 */
[----:B------:R-:W-:Y:S01]  /*31a0*/  UIADD3 UR15, UPT, UPT, UR15, -0x1, URZ ;  /* 0xffffffff0f0f7890 */ /* 0x000fe2000fffe0ff */
[----:B------:R2:W-:Y:S01]  /*31b0*/  UTCHMMA gdesc[UR26], gdesc[UR24], tmem[UR9], tmem[UR22], idesc[UR23], UP4 ;  /* 0x00ff16181a0075ea */ /* 0x0005e2000a000009 */
[----:B------:R-:W-:Y:S01]  /*31c0*/  UPLOP3.LUT UP4, UPT, UPT, UPT, UPT, 0x80, 0x8 ;  /* 0x000000000008789c */ /* 0x000fe20003f8f070 */
[----:B------:R-:W-:Y:S01]  /*31d0*/  UMOV UR29, 0x80004020 ;  /* 0x80004020001d7882 */ /* 0x000fe20000000000 */
[----:B------:R-:W-:Y:S01]  /*31e0*/  UMOV UR14, UR17 ;  /* 0x00000011000e7c82 */ /* 0x000fe20008000000 */
[----:B------:R2:W-:Y:S01]  /*31f0*/  UTCHMMA gdesc[UR28], gdesc[UR30], tmem[UR9], tmem[UR20], idesc[UR21], UPT ;  /* 0x00ff141e1c0075ea */ /* 0x0005e2000b800009 */
[----:B------:R2:W-:Y:S01]  /*3200*/  UTCBAR [UR7], URZ ;  /* 0x000000ff070073e9 */ /* 0x0005e200080000ff */
[----:B------:R-:W-:Y:S06]  /*3210*/  BRA.U UP0, `(.L_x_57) ;  /* 0xfffffffd00787547 */ /* 0x000fec000b83ffff */
.L_x_54:
[----:B------:R-:W-:Y:S01]  /*3220*/  UIADD3 UR18, UPT, UPT, UR18, 0x1, URZ ;  /* 0x0000000112127890 */ /* 0x000fe2000fffe0ff */
[C---:B------:R-:W-:Y:S01]  /*3230*/  ISETP.NE.AND P0, PT, R10.reuse, 0x2, PT ;  /* 0x000000020a00780c */ /* 0x040fe20003f05270 */
[----:B------:R-:W-:Y:S02]  /*3240*/  UIADD3 UR8, UPT, UPT, UR8, 0xa0, URZ ;  /* 0x000000a008087890 */ /* 0x000fe4000fffe0ff */
[----:B------:R-:W-:Y:S01]  /*3250*/  UISETP.NE.AND UP0, UPT, UR18, 0x2, UPT ;  /* 0x000000021200788c */ /* 0x000fe2000bf05270 */
[----:B-12---:R-:W-:Y:S02]  /*3260*/  SEL R0, RZ, 0x1, P0 ;  /* 0x00000001ff007807 */ /* 0x006fe40000000000 */
[----:B------:R-:W-:Y:S01]  /*3270*/  SEL R10, R10, RZ, P0 ;  /* 0x000000ff0a0a7207 */ /* 0x000fe20000000000 */
[----:B------:R-:W-:Y:S01]  /*3280*/  USEL UR4, URZ, 0x1, UP0 ;  /* 0x00000001ff047887 */ /* 0x000fe20008000000 */
[----:B------:R-:W-:Y:S01]  /*3290*/  LOP3.LUT R9, R9, R0, RZ, 0x3c, !PT ;  /* 0x0000000009097212 */ /* 0x000fe200078e3cff */
[----:B------:R-:W-:Y:S01]  /*32a0*/  USEL UR18, UR18, URZ, UP0 ;  /* 0x000000ff12127287 */ /* 0x000fe20008000000 */
[----:B------:R1:W-:Y:S03]  /*32b0*/  UTCBAR [UR8], URZ ;  /* 0x000000ff080073e9 */ /* 0x0003e600080000ff */
[----:B------:R-:W-:Y:S01]  /*32c0*/  LOP3.LUT R11, R11, UR4, RZ, 0x3c, !PT ;  /* 0x000000040b0b7c12 */ /* 0x000fe2000f8e3cff */
[----:B------:R-:W-:Y:S07]  /*32d0*/  @P1 BRA `(.L_x_58) ;  /* 0xfffffff800c81947 */ /* 0x000fee000383ffff */
[----:B------:R-:W2:Y:S01]  /*32e0*/  S2UR UR4, SR_CgaCtaId ;  /* 0x00000000000479c3 */ /* 0x000ea20000008800 */
[----:B------:R-:W-:Y:S01]  /*32f0*/  ELECT P0, URZ, PT ;  /* 0x0000000000ff782f */ /* 0x000fe20003800000 */
[----:B------:R-:W-:Y:S01]  /*3300*/  IMAD.MOV.U32 R0, RZ, RZ, 0x1 ;  /* 0x00000001ff007424 */ /* 0x000fe200078e00ff */
[----:B------:R-:W-:Y:S01]  /*3310*/  UIADD3 UR6, UPT, UPT, UR6, 0xb0, URZ ;  /* 0x000000b006067890 */ /* 0x000fe2000fffe0ff */
[----:B------:R-:W-:Y:S01]  /*3320*/  SHF.L.U32 R3, R11, 0x1f, RZ ;  /* 0x0000001f0b037819 */ /* 0x000fe200000006ff */
[----:B------:R-:W-:-:S03]  /*3330*/  UMOV UR5, 0x40 ;  /* 0x0000004000057882 */ /* 0x000fc60000000000 */
[----:B------:R-:W-:Y:S01]  /*3340*/  UVIRTCOUNT.DEALLOC.SMPOOL 0x80 ;  /* 0x000000800000784c */ /* 0x000fe20000000000 */
[----:B--2---:R-:W-:Y:S02]  /*3350*/  ULEA UR4, UR4, UR5, 0x18 ;  /* 0x0000000504047291 */ /* 0x004fe4000f8ec0ff */
[----:B------:R-:W-:-:S07]  /*3360*/  ULEA UR5, UR18, UR6, 0x3 ;  /* 0x0000000612057291 */ /* 0x000fce000f8e18ff */
[----:B------:R2:W-:Y:S02]  /*3370*/  @P0 STS.U8 [UR4+0x1c], R0 ;  /* 0x00001c00ff000988 */ /* 0x0005e40008000004 */
[----:B------:R-:W3:Y:S02]  /*3380*/  SYNCS.PHASECHK.TRANS64.TRYWAIT P0, [UR5], R3 ;  /* 0x00000003ff0075a7 */ /* 0x000ee40008001105 */
[----:B--23--:R-:W-:Y:S05]  /*3390*/  @!P0 BRA `(.L_x_59) ;  /* 0x0000007800f48947 */ /* 0x00cfea0003800000 */
.L_x_146:
[----:B------:R-:W-:-:S04]  /*33a0*/  UIADD3 UR7, UPT, UPT, UR18, 0x1, URZ ;  /* 0x0000000112077890 */ /* 0x000fc8000fffe0ff */
[----:B------:R-:W-:-:S04]  /*33b0*/  UISETP.NE.AND UP0, UPT, UR7, 0x2, UPT ;  /* 0x000000020700788c */ /* 0x000fc8000bf05270 */
[----:B------:R-:W-:Y:S02]  /*33c0*/  USEL UR5, URZ, 0x1, UP0 ;  /* 0x00000001ff057887 */ /* 0x000fe40008000000 */
[----:B------:R-:W-:-:S04]  /*33d0*/  USEL UR7, UR7, URZ, UP0 ;  /* 0x000000ff07077287 */ /* 0x000fc80008000000 */
[----:B------:R-:W-:Y:S01]  /*33e0*/  ULEA UR7, UR7, UR6, 0x3 ;  /* 0x0000000607077291 */ /* 0x000fe2000f8e18ff */
[----:B--2---:R-:W-:-:S04]  /*33f0*/  LOP3.LUT R3, R11, UR5, RZ, 0x3c, !PT ;  /* 0x000000050b037c12 */ /* 0x004fc8000f8e3cff */
[----:B------:R-:W-:-:S04]  /*3400*/  SHF.L.U32 R3, R3, 0x1f, RZ ;  /* 0x0000001f03037819 */ /* 0x000fc800000006ff */
[----:B------:R-:W2:Y:S02]  /*3410*/  SYNCS.PHASECHK.TRANS64.TRYWAIT P0, [UR7], R3 ;  /* 0x00000003ff0075a7 */ /* 0x000ea40008001107 */
[----:B--2---:R-:W-:Y:S05]  /*3420*/  @!P0 BRA `(.L_x_60) ;  /* 0x0000007800e88947 */ /* 0x004fea0003800000 */
.L_x_148:
[----:B------:R-:W-:Y:S01]  /*3430*/  NOP ;  /* 0x0000000000007918 */ /* 0x000fe20000000000 */
[----:B--2---:R-:W2:Y:S01]  /*3440*/  LDS R0, [UR4+0x14] ;  /* 0x00001404ff007984 */ /* 0x004ea20008000800 */
[----:B------:R-:W-:Y:S01]  /*3450*/  ULOP3.LUT UR6, UR19, 0xffff, URZ, 0xc0, !UPT ;  /* 0x0000ffff13067892 */ /* 0x000fe2000f8ec0ff */
[----:B-1----:R-:W-:Y:S01]  /*3460*/  UMOV UR8, 0xffff ;  /* 0x0000ffff00087882 */ /* 0x002fe20000000000 */
[----:B------:R-:W-:Y:S02]  /*3470*/  UMOV UR5, 0x1 ;  /* 0x0000000100057882 */ /* 0x000fe40000000000 */
[----:B------:R-:W-:-:S04]  /*3480*/  USHF.R.U32.HI UR6, URZ, 0x5, UR6 ;  /* 0x00000005ff067899 */ /* 0x000fc80008011606 */
[----:B------:R-:W-:Y:S02]  /*3490*/  USHF.L.U32 UR8, UR8, UR6, URZ ;  /* 0x0000000608087299 */ /* 0x000fe400080006ff */
[----:B------:R-:W-:-:S04]  /*34a0*/  USHF.L.U32 UR5, UR5, UR6, URZ ;  /* 0x0000000605057299 */ /* 0x000fc800080006ff */
[----:B--2---:R-:W-:-:S04]  /*34b0*/  LOP3.LUT R0, R0, UR8, RZ, 0xc0, !PT ;  /* 0x0000000800007c12 */ /* 0x004fc8000f8ec0ff */
[----:B------:R-:W-:-:S13]  /*34c0*/  ISETP.NE.AND P0, PT, R0, UR8, PT ;  /* 0x0000000800007c0c */ /* 0x000fda000bf05270 */
[----:B------:R-:W-:Y:S05]  /*34d0*/  @P0 BRA `(.L_x_61) ;  /* 0x0000000000580947 */ /* 0x000fea0003800000 */
[----:B------:R-:W1:Y:S02]  /*34e0*/  LDS R0, [UR4+0x18] ;  /* 0x00001804ff007984 */ /* 0x000e640008000800 */
[----:B-1----:R-:W-:-:S04]  /*34f0*/  LOP3.LUT R0, R0, UR5, RZ, 0xc0, !PT ;  /* 0x0000000500007c12 */ /* 0x002fc8000f8ec0ff */
[----:B------:R-:W-:-:S13]  /*3500*/  ISETP.NE.AND P0, PT, R0, UR5, PT ;  /* 0x0000000500007c0c */ /* 0x000fda000bf05270 */
[----:B------:R-:W-:Y:S05]  /*3510*/  @P0 BRA `(.L_x_62) ;  /* 0x00000000003c0947 */ /* 0x000fea0003800000 */
[----:B------:R-:W1:Y:S01]  /*3520*/  S2R R2, SR_LANEID ;  /* 0x0000000000027919 */ /* 0x000e620000000000 */
[----:B------:R-:W-:Y:S01]  /*3530*/  ULOP3.LUT UR8, URZ, UR8, URZ, 0x33, !UPT ;  /* 0x00000008ff087292 */ /* 0x000fe2000f8e33ff */
[----:B------:R-:W-:Y:S01]  /*3540*/  LOP3.LUT R4, RZ, UR5, RZ, 0x33, !PT ;  /* 0x00000005ff047c12 */ /* 0x000fe2000f8e33ff */
[----:B------:R-:W-:Y:S02]  /*3550*/  VOTEU.ANY UR7, UPT, PT ;  /* 0x0000000000077886 */ /* 0x000fe400038e0100 */
[----:B------:R-:W-:Y:S01]  /*3560*/  UFLO.U32 UR7, UR7 ;  /* 0x00000007000772bd */ /* 0x000fe200080e0000 */
[----:B------:R-:W2:Y:S01]  /*3570*/  REDUX UR5, R4 ;  /* 0x00000000040573c4 */ /* 0x000ea20000000000 */
[----:B------:R-:W-:-:S06]  /*3580*/  IMAD.U32 R0, RZ, RZ, UR8 ;  /* 0x00000008ff007e24 */ /* 0x000fcc000f8e00ff */
[----:B------:R3:W-:Y:S01]  /*3590*/  UTCATOMSWS.AND URZ, UR8 ;  /* 0x0000000800ff79e3 */ /* 0x0007e20008000000 */
[----:B------:R-:W4:Y:S01]  /*35a0*/  REDUX UR6, R0 ;  /* 0x00000000000673c4 */ /* 0x000f220000000000 */
[----:B-1----:R-:W-:Y:S01]  /*35b0*/  ISETP.EQ.U32.AND P0, PT, R2, UR7, PT ;  /* 0x0000000702007c0c */ /* 0x002fe2000bf02070 */
[----:B--2---:R-:W-:Y:S01]  /*35c0*/  IMAD.U32 R2, RZ, RZ, UR5 ;  /* 0x00000005ff027e24 */ /* 0x004fe2000f8e00ff */
[----:B----4-:R-:W-:-:S11]  /*35d0*/  MOV R3, UR6 ;  /* 0x0000000600037c02 */ /* 0x010fd60008000f00 */
[----:B------:R3:W-:Y:S04]  /*35e0*/  @P0 ATOMS.AND RZ, [UR4+0x14], R3 ;  /* 0x00001403ffff098c */ /* 0x0007e8000a800004 */
[----:B------:R3:W-:Y:S01]  /*35f0*/  @P0 ATOMS.AND RZ, [UR4+0x18], R2 ;  /* 0x00001802ffff098c */ /* 0x0007e2000a800004 */
[----:B------:R-:W-:Y:S05]  /*3600*/  BRA `(.L_x_63) ;  /* 0x0000000000147947 */ /* 0x000fea0003800000 */
.L_x_62:
[----:B------:R-:W-:Y:S02]  /*3610*/  MOV R2, 0x3630 ;  /* 0x0000363000027802 */ /* 0x000fe40000000f00 */
[----:B----45:R-:W-:Y:S05]  /*3620*/  CALL.REL.NOINC `($__internal_0_$__cuda_sm10x_tcgen05_guardrail_trap_col_being_dealloced_not_returned_by_alloc) ;  /* 0x0000007c00d07944 */ /* 0x030fea0003c00000 */
[----:B------:R-:W-:Y:S05]  /*3630*/  BRA `(.L_x_63) ;  /* 0x0000000000087947 */ /* 0x000fea0003800000 */
.L_x_61:
[----:B------:R-:W-:Y:S02]  /*3640*/  MOV R2, 0x3660 ;  /* 0x0000366000027802 */ /* 0x000fe40000000f00 */
[----:B----45:R-:W-:Y:S05]  /*3650*/  CALL.REL.NOINC `($__internal_2_$__cuda_sm10x_tcgen05_guardrail_trap_unallocated_columns_being_dealloced) ;  /* 0x0000007c00dc7944 */ /* 0x030fea0003c00000 */
.L_x_63:
[----:B------:R-:W-:Y:S01]  /*3660*/  NOP ;  /* 0x0000000000007918 */ /* 0x000fe20000000000 */
[----:B---3--:R-:W-:Y:S05]  /*3670*/  EXIT ;  /* 0x000000000000794d */ /* 0x008fea0003800000 */
.L_x_47:
[----:B------:R-:W-:-:S09]  /*3680*/  UISETP.NE.OR UP2, UPT, UR8, 0x3, !UP2 ;  /* 0x000000030800788c */ /* 0x000fd2000d745670 */
[----:B------:R-:W-:Y:S05]  /*3690*/  BRA.U UP2, `(.L_x_64) ;  /* 0x0000001102147547 */ /* 0x000fea000b800000 */
[----:B------:R-:W1:Y:S01]  /*36a0*/  LDC R0, c[0x0][0xb30] ;  /* 0x0002cc00ff007b82 */ /* 0x000e620000000800 */
[----:B------:R-:W2:Y:S01]  /*36b0*/  LDCU.64 UR8, c[0x0][0x888] ;  /* 0x00011100ff0877ac */ /* 0x000ea20008000a00 */
[----:B------:R-:W-:Y:S02]  /*36c0*/  HFMA2 R29, -RZ, RZ, 0, 0 ;  /* 0x00000000ff1d7431 */ /* 0x000fe400000001ff */
[----:B------:R-:W-:Y:S01]  /*36d0*/  IMAD.MOV.U32 R31, RZ, RZ, 0x1 ;  /* 0x00000001ff1f7424 */ /* 0x000fe200078e00ff */
[----:B------:R-:W-:Y:S01]  /*36e0*/  MOV R23, 0x4000 ;  /* 0x0000400000177802 */ /* 0x000fe20000000f00 */
[----:B------:R-:W4:Y:S01]  /*36f0*/  LDCU.64 UR4, c[0x0][0x890] ;  /* 0x00011200ff0477ac */ /* 0x000f220008000a00 */
[----:B------:R-:W-:Y:S01]  /*3700*/  IMAD.MOV.U32 R30, RZ, RZ, RZ ;  /* 0x000000ffff1e7224 */ /* 0x000fe200078e00ff */
[----:B------:R-:W3:Y:S01]  /*3710*/  LDC R19, c[0x0][0x370] ;  /* 0x0000dc00ff137b82 */ /* 0x000ee20000000800 */
[----:B------:R-:W-:Y:S01]  /*3720*/  UMOV UR7, 0x400 ;  /* 0x0000040000077882 */ /* 0x000fe20000000000 */
[----:B------:R-:W-:-:S02]  /*3730*/  UPLOP3.LUT UP1, UPT, UPT, UPT, UPT, 0x40, 0x4 ;  /* 0x000000000004789c */ /* 0x000fc40003f2e870 */
[----:B------:R-:W-:-:S04]  /*3740*/  ULEA UR7, UR37, UR7, 0x18 ;  /* 0x0000000725077291 */ /* 0x000fc8000f8ec0ff */
[----:B------:R-:W3:Y:S01]  /*3750*/  LDC R2, c[0x0][0xb0c] ;  /* 0x0002c300ff027b82 */ /* 0x000ee20000000800 */
[----:B------:R-:W-:Y:S02]  /*3760*/  UIADD3 UR13, UPT, UPT, UR7, 0x48, URZ ;  /* 0x00000048070d7890 */ /* 0x000fe4000fffe0ff */
[----:B--2---:R-:W-:Y:S02]  /*3770*/  UISETP.NE.U32.AND UP2, UPT, UR8, URZ, UPT ;  /* 0x000000ff0800728c */ /* 0x004fe4000bf45070 */
[----:B------:R-:W-:Y:S02]  /*3780*/  UIADD3 UR33, UPT, UPT, UR7, 0x30, URZ ;  /* 0x0000003007217890 */ /* 0x000fe4000fffe0ff */
[----:B----4-:R-:W-:Y:S01]  /*3790*/  UISETP.NE.U32.AND UP3, UPT, UR4, URZ, UPT ;  /* 0x000000ff0400728c */ /* 0x010fe2000bf65070 */
[----:B------:R-:W2:Y:S01]  /*37a0*/  LDC R18, c[0x0][0xb20] ;  /* 0x0002c800ff127b82 */ /* 0x000ea20000000800 */
[----:B-1----:R-:W-:Y:S01]  /*37b0*/  ISETP.NE.AND P1, PT, R0, 0x1, PT ;  /* 0x000000010000780c */ /* 0x002fe20003f25270 */
[----:B------:R-:W-:-:S02]  /*37c0*/  UISETP.NE.AND.EX UP2, UPT, UR9, URZ, UPT, UP2 ;  /* 0x000000ff0900728c */ /* 0x000fc4000bf45320 */
[----:B------:R-:W-:Y:S02]  /*37d0*/  UIADD3 UR25, UPT, UPT, UR7, 0x38, URZ ;  /* 0x0000003807197890 */ /* 0x000fe4000fffe0ff */
[----:B------:R-:W-:Y:S02]  /*37e0*/  UIADD3 UR17, UPT, UPT, UR7, 0x40, URZ ;  /* 0x0000004007117890 */ /* 0x000fe4000fffe0ff */
[----:B------:R-:W1:Y:S01]  /*37f0*/  LDC.64 R32, c[0x0][0x348] ;  /* 0x0000d200ff207b82 */ /* 0x000e620000000a00 */
[----:B------:R-:W-:Y:S02]  /*3800*/  UPRMT UR13, UR37, 0x654, UR13 ;  /* 0x00000654250d7896 */ /* 0x000fe4000800000d */
[----:B------:R-:W-:-:S05]  /*3810*/  UISETP.NE.AND.EX UP3, UPT, UR5, URZ, UPT, UP3 ;  /* 0x000000ff0500728c */ /* 0x000fca000bf65330 */
[----:B------:R-:W4:Y:S08]  /*3820*/  LDC.64 R16, c[0x0][0xb10] ;  /* 0x0002c400ff107b82 */ /* 0x000f300000000a00 */
[----:B------:R-:W1:Y:S08]  /*3830*/  LDC.64 R6, c[0x0][0xb18] ;  /* 0x0002c600ff067b82 */ /* 0x000e700000000a00 */
[----:B------:R-:W1:Y:S08]  /*3840*/  LDC.64 R4, c[0x0][0xb28] ;  /* 0x0002ca00ff047b82 */ /* 0x000e700000000a00 */
[----:B--23--:R-:W1:Y:S02]  /*3850*/  LDC R22, c[0x0][0x374] ;  /* 0x0000dd00ff167b82 */ /* 0x00ce640000000800 */
.L_x_75:
[C---:B------:R-:W-:Y:S02]  /*3860*/  LEA R0, R30.reuse, UR7, 0x3 ;  /* 0x000000071e007c11 */ /* 0x040fe4000f8e18ff */
[----:B------:R-:W-:Y:S02]  /*3870*/  SHF.L.U32 R3, R29, 0x1f, RZ ;  /* 0x0000001f1d037819 */ /* 0x000fe400000006ff */
[----:B------:R-:W-:Y:S02]  /*3880*/  LEA R24, R30, UR7, 0x4 ;  /* 0x000000071e187c11 */ /* 0x000fe4000f8e20ff */
[----:B--2---:R-:W2:Y:S02]  /*3890*/  SYNCS.PHASECHK.TRANS64.TRYWAIT P0, [R0+URZ+0x80], R3 ;  /* 0x00008003000075a7 */ /* 0x004ea400080011ff */
[----:B--2---:R-:W-:Y:S05]  /*38a0*/  @!P0 BRA `(.L_x_65) ;  /* 0x0000007400e08947 */ /* 0x004fea0003800000 */
.L_x_149:
[----:B------:R-:W-:Y:S01]  /*38b0*/  ISETP.GE.AND P0, PT, R72, 0x1, PT ;  /* 0x000000014800780c */ /* 0x000fe20003f06270 */
[----:B------:R-:W3:Y:S01]  /*38c0*/  LDS.128 R24, [R24+0xf0] ;  /* 0x0000f00018187984 */ /* 0x000ee20000000c00 */
[----:B--2---:R-:W-:Y:S01]  /*38d0*/  VIADD R0, R0, 0x90 ;  /* 0x0000009000007836 */ /* 0x004fe20000000000 */
[----:B------:R-:W-:Y:S01]  /*38e0*/  @!PT LDS RZ, [RZ] ;  /* 0x00000000fffff984 */ /* 0x000fe20000000800 */
[----:B------:R-:W-:Y:S01]  /*38f0*/  @!PT LDS RZ, [RZ] ;  /* 0x00000000fffff984 */ /* 0x000fe20000000800 */
[----:B------:R-:W-:Y:S01]  /*3900*/  @!PT LDS RZ, [RZ] ;  /* 0x00000000fffff984 */ /* 0x000fe20000000800 */
[----:B------:R-:W-:Y:S01]  /*3910*/  @!PT LDS RZ, [RZ] ;  /* 0x00000000fffff984 */ /* 0x000fe20000000800 */
[----:B------:R2:W-:Y:S06]  /*3920*/  MEMBAR.ALL.CTA ;  /* 0x0000000000007992 */ /* 0x0005ec0000008000 */
[----:B--2---:R-:W2:Y:S01]  /*3930*/  FENCE.VIEW.ASYNC.S ;  /* 0x00000000000073c6 */ /* 0x004ea20000000000 */
[----:B------:R-:W-:Y:S04]  /*3940*/  PRMT R0, RZ, 0x654, R0 ;  /* 0x00000654ff007816 */ /* 0x000fe80000000000 */
[----:B--2---:R2:W-:Y:S01]  /*3950*/  SYNCS.ARRIVE.TRANS64.RED.A1T0 RZ, [R0+URZ], RZ ;  /* 0x000000ff00ff79a7 */ /* 0x0045e200081004ff */
[----:B---3--:R-:W-:Y:S11]  /*3960*/  LOP3.LUT P3, RZ, R26, 0x1, RZ, 0xc0, !PT ;  /* 0x000000011aff7812 */ /* 0x008ff6000786c0ff */
[----:B------:R-:W-:Y:S02]  /*3970*/  @!UPT UIADD3 URZ, UPT, UPT, URZ, URZ, URZ ;  /* 0x000000fffffff290 */ /* 0x000fe4000fffe0ff */
[----:B------:R-:W-:Y:S02]  /*3980*/  @P3 MOV R13, R24 ;  /* 0x00000018000d3202 */ /* 0x000fe40000000f00 */
[----:B------:R-:W-:Y:S01]  /*3990*/  @P3 LOP3.LUT R8, R25, 0xffff, RZ, 0xc0, !PT ;  /* 0x0000ffff19083812 */ /* 0x000fe200078ec0ff */
[----:B--2---:R-:W-:Y:S06]  /*39a0*/  @!P0 BRA `(.L_x_66) ;  /* 0x0000000000a48947 */ /* 0x004fec0003800000 */
[----:B-1----:R-:W-:Y:S01]  /*39b0*/  IMAD.HI.U32 R35, R22, R7, RZ ;  /* 0x0000000716237227 */ /* 0x002fe200078e00ff */
[----:B------:R-:W-:Y:S02]  /*39c0*/  ISETP.NE.AND P0, PT, R6, 0x1, PT ;  /* 0x000000010600780c */ /* 0x000fe40003f05270 */
[----:B------:R-:W-:Y:S01]  /*39d0*/  ISETP.NE.AND P2, PT, R72, 0x1, PT ;  /* 0x000000014800780c */ /* 0x000fe20003f45270 */
[----:B----4-:R-:W-:Y:S01]  /*39e0*/  IMAD.HI.U32 R34, R19, R16, RZ ;  /* 0x0000001013227227 */ /* 0x010fe200078e00ff */
[----:B------:R-:W-:Y:S02]  /*39f0*/  SHF.R.U32.HI R35, RZ, R18, R35 ;  /* 0x00000012ff237219 */ /* 0x000fe40000011623 */
[----:B------:R-:W-:Y:S01]  /*3a00*/  ISETP.NE.AND P4, PT, R2, 0x1, PT ;  /* 0x000000010200780c */ /* 0x000fe20003f85270 */
[----:B------:R-:W-:Y:S01]  /*3a10*/  IMAD.HI.U32 R36, R13, R16, RZ ;  /* 0x000000100d247227 */ /* 0x000fe200078e00ff */
[----:B------:R-:W-:Y:S02]  /*3a20*/  SHF.R.U32.HI R34, RZ, R17, R34 ;  /* 0x00000011ff227219 */ /* 0x000fe40000011622 */
[----:B------:R-:W-:Y:S01]  /*3a30*/  SEL R3, R22, R35, !P0 ;  /* 0x0000002316037207 */ /* 0x000fe20004000000 */
[C---:B------:R-:W-:Y:S01]  /*3a40*/  IMAD.HI.U32 R35, R8.reuse, R7, RZ ;  /* 0x0000000708237227 */ /* 0x040fe200078e00ff */
[----:B------:R-:W-:Y:S02]  /*3a50*/  SEL R11, R19, R34, !P4 ;  /* 0x00000022130b7207 */ /* 0x000fe40006000000 */
[----:B------:R-:W-:Y:S01]  /*3a60*/  SHF.R.U32.HI R36, RZ, R17, R36 ;  /* 0x00000011ff247219 */ /* 0x000fe20000011624 */
[----:B------:R-:W-:Y:S01]  /*3a70*/  IMAD.HI.U32 R38, R3, R4, RZ ;  /* 0x0000000403267227 */ /* 0x000fe200078e00ff */
[----:B------:R-:W-:Y:S03]  /*3a80*/  SHF.R.U32.HI R35, RZ, R18, R35 ;  /* 0x00000012ff237219 */ /* 0x000fe60000011623 */
[----:B------:R-:W-:Y:S01]  /*3a90*/  IMAD.HI.U32 R34, R11, R4, RZ ;  /* 0x000000040b227227 */ /* 0x000fe200078e00ff */
[----:B------:R-:W-:Y:S02]  /*3aa0*/  @P2 SHF.R.U32.HI R3, RZ, R5, R38 ;  /* 0x00000005ff032219 */ /* 0x000fe40000011626 */
[----:B------:R-:W-:Y:S02]  /*3ab0*/  SEL R9, R8, R35, !P0 ;  /* 0x0000002308097207 */ /* 0x000fe40004000000 */
[----:B------:R-:W-:Y:S01]  /*3ac0*/  @P2 SHF.R.U32.HI R11, RZ, R5, R34 ;  /* 0x00000005ff0b2219 */ /* 0x000fe20000011622 */
[C---:B------:R-:W-:Y:S01]  /*3ad0*/  IMAD R10, R72.reuse, R3, RZ ;  /* 0x00000003480a7224 */ /* 0x040fe200078e02ff */
[----:B------:R-:W-:Y:S01]  /*3ae0*/  SEL R3, R13, R36, !P4 ;  /* 0x000000240d037207 */ /* 0x000fe20006000000 */
[C---:B------:R-:W-:Y:S03]  /*3af0*/  IMAD.HI.U32 R14, R9.reuse, R4, RZ ;  /* 0x00000004090e7227 */ /* 0x040fe600078e00ff */
[----:B------:R-:W-:Y:S01]  /*3b00*/  ISETP.GE.AND P0, PT, R9, R10, PT ;  /* 0x0000000a0900720c */ /* 0x000fe20003f06270 */
[C---:B------:R-:W-:Y:S01]  /*3b10*/  IMAD R12, R72.reuse, R11, RZ ;  /* 0x0000000b480c7224 */ /* 0x040fe200078e02ff */
[-C--:B------:R-:W-:Y:S04]  /*3b20*/  SHF.R.U32.HI R14, RZ, R5.reuse, R14 ;  /* 0x00000005ff0e7219 */ /* 0x080fe8000001160e */
[----:B------:R-:W-:Y:S02]  /*3b30*/  ISETP.GE.OR P0, PT, R3, R12, P0 ;  /* 0x0000000c0300720c */ /* 0x000fe40000706670 */
[----:B------:R-:W-:Y:S05]  /*3b40*/  SEL R15, R9, R14, !P2 ;  /* 0x0000000e090f7207 */ /* 0x000fea0005000000 */
[----:B------:R-:W-:Y:S04]  /*3b50*/  IMAD.MOV R14, RZ, RZ, -R15 ;  /* 0x000000ffff0e7224 */ /* 0x000fe800078e0a0f */
[----:B------:R-:W-:Y:S02]  /*3b60*/  IMAD R14, R72, R14, R9 ;  /* 0x0000000e480e7224 */ /* 0x000fe400078e0209 */
[C---:B------:R-:W-:Y:S05]  /*3b70*/  @!P0 IMAD.HI.U32 R10, R3.reuse, R4, RZ ;  /* 0x00000004030a8227 */ /* 0x040fea00078e00ff */
[----:B------:R-:W-:Y:S04]  /*3b80*/  @!P0 SHF.R.U32.HI R10, RZ, R5, R10 ;  /* 0x00000005ff0a8219 */ /* 0x000fe8000001160a */
[----:B------:R-:W-:Y:S01]  /*3b90*/  @!P0 SEL R0, R3, R10, !P2 ;  /* 0x0000000a03008207 */ /* 0x000fe20005000000 */
[----:B------:R-:W-:Y:S03]  /*3ba0*/  IMAD.MOV R10, RZ, RZ, -R3 ;  /* 0x000000ffff0a7224 */ /* 0x000fe600078e0a03 */
[----:B------:R-:W-:Y:S01]  /*3bb0*/  @!P0 IADD3 R15, PT, PT, R15, -R0, RZ ;  /* 0x800000000f0f8210 */ /* 0x000fe20007ffe0ff */
[----:B------:R-:W-:Y:S01]  /*3bc0*/  @!P0 IMAD R0, R11, R14, R0 ;  /* 0x0000000e0b008224 */ /* 0x000fe200078e0200 */
[----:B------:R-:W-:Y:S01]  /*3bd0*/  IADD3 R11, PT, PT, -R9, RZ, RZ ;  /* 0x000000ff090b7210 */ /* 0x000fe20007ffe1ff */
[----:B------:R-:W-:Y:S02]  /*3be0*/  IMAD R13, R2, R10, R13 ;  /* 0x0000000a020d7224 */ /* 0x000fe400078e020d */
[----:B------:R-:W-:Y:S02]  /*3bf0*/  @!P0 IMAD R9, R15, R72, R3 ;  /* 0x000000480f098224 */ /* 0x000fe400078e0203 */
[----:B------:R-:W-:Y:S02]  /*3c00*/  @!P0 IMAD.MOV.U32 R3, RZ, RZ, R0 ;  /* 0x000000ffff038224 */ /* 0x000fe400078e0000 */
[----:B------:R-:W-:Y:S02]  /*3c10*/  IMAD R8, R6, R11, R8 ;  /* 0x0000000b06087224 */ /* 0x000fe400078e0208 */
[----:B------:R-:W-:Y:S02]  /*3c20*/  IMAD R13, R3, R2, R13 ;  /* 0x00000002030d7224 */ /* 0x000fe400078e020d */
[----:B------:R-:W-:Y:S02]  /*3c30*/  IMAD R8, R9, R6, R8 ;  /* 0x0000000609087224 */ /* 0x000fe400078e0208 */
.L_x_66:
[----:B------:R-:W-:Y:S05]  /*3c40*/  BRA.U UP1, `(.L_x_67) ;  /* 0x0000000101107547 */ /* 0x000fea000b800000 */
[----:B------:R-:W-:Y:S04]  /*3c50*/  MOV R0, UR6 ;  /* 0x0000000600007c02 */ /* 0x000fe80008000f00 */
[----:B------:R-:W-:Y:S04]  /*3c60*/  SHF.L.U32 R3, R0, 0x1f, RZ ;  /* 0x0000001f00037819 */ /* 0x000fe800000006ff */
[----:B------:R-:W2:Y:S02]  /*3c70*/  SYNCS.PHASECHK.TRANS64.TRYWAIT P0, [UR7+0x78], R3 ;  /* 0x00007803ff0075a7 */ /* 0x000ea40008001107 */
[----:B--2---:R-:W-:Y:S05]  /*3c80*/  @!P0 BRA `(.L_x_68) ;  /* 0x0000007000fc8947 */ /* 0x004fea0003800000 */
.L_x_67:
[----:B------:R-:W-:Y:S02]  /*3c90*/  R2UR UR35, R21 ;  /* 0x00000000152372ca */ /* 0x000fe400000e0000 */
[----:B------:R-:W-:Y:S02]  /*3ca0*/  R2UR UR34, R20 ;  /* 0x00000000142272ca */ /* 0x000fe400000e0000 */
[----:B------:R-:W-:Y:S02]  /*3cb0*/  ISETP.NE.U32.AND P2, PT, RZ, UR4, PT ;  /* 0x00000004ff007c0c */ /* 0x000fe4000bf45070 */
[----:B------:R-:W-:Y:S02]  /*3cc0*/  SHF.L.U32 R12, R31, 0x1f, RZ ;  /* 0x0000001f1f0c7819 */ /* 0x000fe400000006ff */
[----:B------:R-:W-:Y:S05]  /*3cd0*/  ISETP.NE.AND.EX P2, PT, RZ, UR5, PT, P2 ;  /* 0x00000005ff007c0c */ /* 0x000fea000bf45320 */
[----:B------:R-:W-:Y:S02]  /*3ce0*/  USHF.L.U32 UR35, UR35, 0x7, URZ ;  /* 0x0000000723237899 */ /* 0x000fe400080006ff */
[----:B------:R-:W-:Y:S01]  /*3cf0*/  USHF.L.U32 UR34, UR34, 0x8, URZ ;  /* 0x0000000822227899 */ /* 0x000fe200080006ff */
[----:B------:R-:W-:Y:S11]  /*3d00*/  BRA.U !UP3, `(.L_x_69) ;  /* 0x000000010b347547 */ /* 0x000ff6000b800000 */
[----:B------:R-:W-:Y:S01]  /*3d10*/  UPLOP3.LUT UP0, UPT, UPT, UPT, UP2, 0x80, 0x8 ;  /* 0x000000000008789c */ /* 0x000fe20003f0f020 */
[----:B--2---:R-:W-:Y:S02]  /*3d20*/  HFMA2 R0, -RZ, RZ, 0, 5.9604644775390625e-08 ;  /* 0x00000001ff007431 */ /* 0x004fe400000001ff */
[----:B------:R-:W-:Y:S03]  /*3d30*/  IMAD.MOV.U32 R155, RZ, RZ, 0x1 ;  /* 0x00000001ff9b7424 */ /* 0x000fe600078e00ff */
[----:B------:R-:W-:Y:S05]  /*3d40*/  PLOP3.LUT P0, PT, PT, PT, UP0, 0x80, 0x8 ;  /* 0x000000000008781c */ /* 0x000fea0003f0f008 */
[----:B------:R-:W2:Y:S01]  /*3d50*/  @UP0 LDCU.64 UR10, c[0x0][0x888] ;  /* 0x00011100ff0a07ac */ /* 0x000ea20008000a00 */
[----:B------:R-:W-:Y:S07]  /*3d60*/  @UP0 UIMAD UR8, UR36, UR4, URZ ;  /* 0x00000004240802a4 */ /* 0x000fee000f8e02ff */
[----:B------:R-:W-:Y:S01]  /*3d70*/  @!P0 PRMT R155, R0, 0x7610, R155 ;  /* 0x00007610009b8816 */ /* 0x000fe2000000009b */
[----:B--2---:R-:W-:Y:S03]  /*3d80*/  @UP0 UIMAD.WIDE UR10, UR8, 0x4, UR10 ;  /* 0x00000004080a08a5 */ /* 0x004fe6000f8e020a */
[----:B------:R-:W2:Y:S03]  /*3d90*/  @!UP0 LDCU UR8, c[0x0][0x880] ;  /* 0x00011000ff0887ac */ /* 0x000ea60008000800 */
[----:B------:R-:W-:Y:S01]  /*3da0*/  IMAD.U32 R10, RZ, RZ, UR10 ;  /* 0x0000000aff0a7e24 */ /* 0x000fe2000f8e00ff */
[----:B------:R-:W-:Y:S05]  /*3db0*/  MOV R11, UR11 ;  /* 0x0000000b000b7c02 */ /* 0x000fea0008000f00 */
[----:B-----5:R3:W5:Y:S02]  /*3dc0*/  @P0 LDG.E R81, desc[UR46][R10.64] ;  /* 0x0000002e0a510981 */ /* 0x020764000c1e1900 */
[----:B--23--:R-:W-:Y:S07]  /*3dd0*/  @!P0 IMAD.U32 R81, RZ, RZ, UR8 ;  /* 0x00000008ff518e24 */ /* 0x00cfee000f8e00ff */
.L_x_69:
[----:B-----5:R-:W-:Y:S01]  /*3de0*/  @!P2 FSETP.EQ.AND P0, PT, R81, RZ, PT ;  /* 0x000000ff5100a20b */ /* 0x020fe20003f02000 */
[----:B------:R-:W-:Y:S01]  /*3df0*/  @!UPT UIADD3 URZ, UPT, UPT, URZ, URZ, URZ ;  /* 0x000000fffffff290 */ /* 0x000fe2000fffe0ff */
[----:B------:R-:W-:Y:S11]  /*3e00*/  @!P2 BRA `(.L_x_70) ;  /* 0x000000000014a947 */ /* 0x000ff60003800000 */
[----:B------:R-:W-:Y:S02]  /*3e10*/  LOP3.LUT P2, RZ, R155, 0xff, RZ, 0xc0, !PT ;  /* 0x000000ff9bff7812 */ /* 0x000fe4000784c0ff */
[----:B------:R-:W-:Y:S04]  /*3e20*/  PLOP3.LUT P0, PT, PT, PT, UP0, 0x80, 0x8 ;  /* 0x000000000008781c */ /* 0x000fe80003f0f008 */
[----:B------:R-:W-:Y:S07]  /*3e30*/  PLOP3.LUT P0, PT, P0, PT, PT, 0x8, 0x80 ;  /* 0x000000000080781c */ /* 0x000fee000070e170 */
[----:B------:R-:W-:Y:S11]  /*3e40*/  @P2 FSETP.EQ.AND P0, PT, R81, RZ, PT ;  /* 0x000000ff5100220b */ /* 0x000ff60003f02000 */
[----:B------:R-:W-:Y:S02]  /*3e50*/  @!UPT UIADD3 URZ, UPT, UPT, URZ, URZ, URZ ;  /* 0x000000fffffff290 */ /* 0x000fe4000fffe0ff */
.L_x_70:
[----:B------:R-:W3:Y:S01]  /*3e60*/  SYNCS.PHASECHK.TRANS64.TRYWAIT P2, [UR7+0x50], R12 ;  /* 0x0000500cff0075a7 */ /* 0x000ee20008041107 */
[----:B------:R-:W-:Y:S04]  /*3e70*/  ELECT P4, URZ, PT ;  /* 0x0000000000ff782f */ /* 0x000fe80003880000 */
[----:B------:R-:W-:Y:S11]  /*3e80*/  PLOP3.LUT P4, PT, P0, P4, PT, 0xf2, 0x2f ;  /* 0x00000000002f781c */ /* 0x000ff60000789e72 */
[----:B------:R-:W-:Y:S02]  /*3e90*/  @!UPT UIADD3 URZ, UPT, UPT, URZ, URZ, URZ ;  /* 0x000000fffffff290 */ /* 0x000fe4000fffe0ff */
[----:B-1----:R-:W-:Y:S05]  /*3ea0*/  @!P4 IADD3 R9, P0, PT, R32, 0x580, RZ ;  /* 0x000005802009c810 */ /* 0x002fea0007f1e0ff */
[----:B--2---:R-:W-:Y:S01]  /*3eb0*/  @!P4 IMAD.X R0, RZ, RZ, R33, P0 ;  /* 0x000000ffff00c224 */ /* 0x004fe200000e0621 */
[----:B---3--:R-:W-:Y:S07]  /*3ec0*/  @!P2 BRA `(.L_x_71) ;  /* 0x000000700084a947 */ /* 0x008fee0003800000 */
.L_x_152:
[----:B------:R-:W-:Y:S01]  /*3ed0*/  @!P4 R2UR UR8, R0 ;  /* 0x000000000008c2ca */ /* 0x000fe200000e0000 */
[----:B------:R-:W-:Y:S01]  /*3ee0*/  VOTEU.ALL UP1, P4 ;  /* 0x0000000000ff7886 */ /* 0x000fe20002020000 */
[----:B------:R-:W-:Y:S01]  /*3ef0*/  @!P4 R2UR UR9, R9 ;  /* 0x000000000909c2ca */ /* 0x000fe200000e0000 */
[----:B------:R-:W-:Y:S01]  /*3f00*/  @!P4 IMAD.MOV.U32 R0, RZ, RZ, 0x4000 ;  /* 0x00004000ff00c424 */ /* 0x000fe200078e00ff */
[----:B------:R-:W-:Y:S01]  /*3f10*/  UMOV UR10, 0x0 ;  /* 0x00000000000a7882 */ /* 0x000fe20000000000 */
[----:B------:R-:W-:Y:S01]  /*3f20*/  UMOV UR11, 0x10000000 ;  /* 0x10000000000b7882 */ /* 0x000fe20000000000 */
[----:B------:R-:W-:Y:S01]  /*3f30*/  @!UP1 UIADD3 UR32, UPT, UPT, UR7, 0x400, URZ ;  /* 0x0000040007209890 */ /* 0x000fe2000fffe0ff */
[----:B------:R-:W-:Y:S01]  /*3f40*/  @!P4 IADD3 R9, P0, PT, R32, 0x580, RZ ;  /* 0x000005802009c810 */ /* 0x000fe20007f1e0ff */
[----:B------:R-:W-:Y:S05]  /*3f50*/  VOTEU.ALL UP1, P4 ;  /* 0x0000000000ff7886 */ /* 0x000fea0002020000 */
[----:B------:R-:W-:Y:S01]  /*3f60*/  IMAD.U32 R11, RZ, RZ, UR8 ;  /* 0x00000008ff0b7e24 */ /* 0x000fe2000f8e00ff */
[----:B------:R-:W-:Y:S01]  /*3f70*/  UPRMT UR8, UR37, 0x654, UR33 ;  /* 0x0000065425087896 */ /* 0x000fe20008000021 */
[----:B------:R-:W-:Y:S03]  /*3f80*/  IMAD.U32 R10, RZ, RZ, UR9 ;  /* 0x00000009ff0a7e24 */ /* 0x000fe6000f8e00ff */
[----:B------:R-:W-:Y:S02]  /*3f90*/  @!P4 R2UR UR15, R11 ;  /* 0x000000000b0fc2ca */ /* 0x000fe400000e0000 */
[----:B------:R-:W-:Y:S11]  /*3fa0*/  @!P4 R2UR UR14, R10 ;  /* 0x000000000a0ec2ca */ /* 0x000ff600000e0000 */
[----:B------:R-:W-:Y:S02]  /*3fb0*/  @!UPT UIADD3 URZ, UPT, UPT, URZ, URZ, URZ ;  /* 0x000000fffffff290 */ /* 0x000fe4000fffe0ff */
[----:B------:R2:W-:Y:S01]  /*3fc0*/  @!UP1 UTMALDG.3D [UR32], [UR14], desc[UR10] ;  /* 0x00000a200e0095b4 */ /* 0x0005e20008011000 */
[----:B------:R3:W-:Y:S01]  /*3fd0*/  @!P4 SYNCS.ARRIVE.TRANS64.RED.A0TR RZ, [UR7+0x30], R0 ;  /* 0x00003000ffffc9a7 */ /* 0x0007e20008300407 */
[----:B------:R-:W-:Y:S01]  /*3fe0*/  SYNCS.ARRIVE.TRANS64.RED.A1T0 RZ, [UR8], RZ ;  /* 0x000000ffffff79a7 */ /* 0x000fe20008100408 */
[----:B---3--:R-:W-:Y:S01]  /*3ff0*/  @!P4 IMAD.X R0, RZ, RZ, R33, P0 ;  /* 0x000000ffff00c224 */ /* 0x008fe200000e0621 */
[----:B------:R-:W3:Y:S02]  /*4000*/  SYNCS.PHASECHK.TRANS64.TRYWAIT P2, [UR7+0x58], R12 ;  /* 0x0000580cff0075a7 */ /* 0x000ee40008041107 */
[----:B--23--:R-:W-:Y:S05]  /*4010*/  @!P2 BRA `(.L_x_72) ;  /* 0x000000700048a947 */ /* 0x00cfea0003800000 */
.L_x_154:
        /* <DEDUP_REMOVED lines=8> */
[----:B------:R-:W-:Y:S01]  /*40a0*/  @!UP1 UIADD3 UR24, UPT, UPT, UR7, 0x4400, URZ ;  /* 0x0000440007189890 */ /* 0x000fe2000fffe0ff */
[----:B------:R-:W-:Y:S01]  /*40b0*/  VOTEU.ALL UP1, P4 ;  /* 0x0000000000ff7886 */ /* 0x000fe20002020000 */
[----:B------:R-:W-:Y:S01]  /*40c0*/  UMOV UR27, UR35 ;  /* 0x00000023001b7c82 */ /* 0x000fe20008000000 */
[----:B------:R-:W-:Y:S02]  /*40d0*/  UMOV UR28, UR36 ;  /* 0x00000024001c7c82 */ /* 0x000fe40008000000 */
[----:B------:R-:W-:Y:S01]  /*40e0*/  IMAD.U32 R11, RZ, RZ, UR8 ;  /* 0x00000008ff0b7e24 */ /* 0x000fe2000f8e00ff */
[----:B------:R-:W-:Y:S01]  /*40f0*/  UPRMT UR8, UR37, 0x654, UR25 ;  /* 0x0000065425087896 */ /* 0x000fe20008000019 */
[----:B------:R-:W-:Y:S02]  /*4100*/  IMAD.U32 R10, RZ, RZ, UR9 ;  /* 0x00000009ff0a7e24 */ /* 0x000fe4000f8e00ff */
[----:B------:R-:W-:Y:S01]  /*4110*/  @!P4 IMAD.X R20, RZ, RZ, R33, P0 ;  /* 0x000000ffff14c224 */ /* 0x000fe200000e0621 */
[----:B------:R-:W-:Y:S02]  /*4120*/  @!P4 R2UR UR15, R11 ;  /* 0x000000000b0fc2ca */ /* 0x000fe400000e0000 */
[----:B------:R-:W-:Y:S11]  /*4130*/  @!P4 R2UR UR14, R10 ;  /* 0x000000000a0ec2ca */ /* 0x000ff600000e0000 */
[----:B------:R-:W-:Y:S02]  /*4140*/  @!UPT UIADD3 URZ, UPT, UPT, URZ, URZ, URZ ;  /* 0x000000fffffff290 */ /* 0x000fe4000fffe0ff */
[----:B------:R2:W-:Y:S01]  /*4150*/  @!UP1 UTMALDG.3D [UR24], [UR14], desc[UR10] ;  /* 0x00000a180e0095b4 */ /* 0x0005e20008011000 */
[----:B------:R2:W-:Y:S01]  /*4160*/  @!P4 SYNCS.ARRIVE.TRANS64.RED.A0TR RZ, [UR7+0x38], R0 ;  /* 0x00003800ffffc9a7 */ /* 0x0005e20008300407 */
[----:B------:R-:W-:Y:S01]  /*4170*/  SYNCS.ARRIVE.TRANS64.RED.A1T0 RZ, [UR8], RZ ;  /* 0x000000ffffff79a7 */ /* 0x000fe20008100408 */
[----:B------:R-:W3:Y:S02]  /*4180*/  SYNCS.PHASECHK.TRANS64.TRYWAIT P2, [UR7+0x60], R12 ;  /* 0x0000600cff0075a7 */ /* 0x000ee40008041107 */
[----:B--23--:R-:W-:Y:S05]  /*4190*/  @!P2 BRA `(.L_x_73) ;  /* 0x000000700000a947 */ /* 0x00cfea0003800000 */
.L_x_156:
[----:B------:R-:W2:Y:S01]  /*41a0*/  LDC.64 R14, c[0x0][0xb10] ;  /* 0x0002c400ff0e7b82 */ /* 0x000ea20000000a00 */
[----:B------:R-:W-:Y:S01]  /*41b0*/  @!P4 R2UR UR8, R20 ;  /* 0x000000001408c2ca */ /* 0x000fe200000e0000 */
[----:B------:R-:W-:Y:S01]  /*41c0*/  VOTEU.ALL UP1, P4 ;  /* 0x0000000000ff7886 */ /* 0x000fe20002020000 */
[----:B------:R-:W-:Y:S01]  /*41d0*/  @!P4 R2UR UR9, R21 ;  /* 0x000000001509c2ca */ /* 0x000fe200000e0000 */
[----:B------:R-:W-:Y:S01]  /*41e0*/  UMOV UR10, 0x0 ;  /* 0x00000000000a7882 */ /* 0x000fe20000000000 */
[----:B------:R-:W-:Y:S03]  /*41f0*/  UMOV UR11, 0x10000000 ;  /* 0x10000000000b7882 */ /* 0x000fe60000000000 */
[----:B------:R-:W3:Y:S01]  /*4200*/  LDC.64 R10, c[0x0][0xb18] ;  /* 0x0002c600ff0a7b82 */ /* 0x000ee20000000a00 */
[----:B------:R-:W-:Y:S01]  /*4210*/  @!UP1 UIADD3 UR18, UPT, UPT, UR34, 0x80, URZ ;  /* 0x0000008022129890 */ /* 0x000fe2000fffe0ff */
[----:B------:R-:W-:Y:S01]  /*4220*/  @P3 SHF.R.U32.HI R28, RZ, 0x10, R25 ;  /* 0x00000010ff1c3819 */ /* 0x000fe20000011619 */
[----:B------:R-:W-:Y:S01]  /*4230*/  @!UP1 UIADD3 UR16, UPT, UPT, UR7, 0x8400, URZ ;  /* 0x0000840007109890 */ /* 0x000fe2000fffe0ff */
[----:B------:R-:W-:Y:S01]  /*4240*/  VIADD R30, R30, 0x1 ;  /* 0x000000011e1e7836 */ /* 0x000fe20000000000 */
[----:B------:R-:W-:Y:S03]  /*4250*/  VOTEU.ALL UP1, P4 ;  /* 0x0000000000ff7886 */ /* 0x000fe60002020000 */
[----:B------:R-:W5:Y:S01]  /*4260*/  @!P1 LDC R0, c[0x0][0xb20] ;  /* 0x0002c800ff009b82 */ /* 0x000f620000000800 */
[----:B------:R-:W-:Y:S01]  /*4270*/  UMOV UR19, UR35 ;  /* 0x0000002300137c82 */ /* 0x000fe20008000000 */
[----:B------:R-:W-:Y:S01]  /*4280*/  IMAD.U32 R21, RZ, RZ, UR8 ;  /* 0x00000008ff157e24 */ /* 0x000fe2000f8e00ff */
[----:B------:R-:W-:Y:S05]  /*4290*/  UMOV UR20, UR36 ;  /* 0x0000002400147c82 */ /* 0x000fea0008000000 */
[----:B-1----:R-:W1:Y:S01]  /*42a0*/  @!P1 LDC R3, c[0x0][0xb0c] ;  /* 0x0002c300ff039b82 */ /* 0x002e620000000800 */
[----:B------:R-:W-:Y:S01]  /*42b0*/  IMAD.U32 R20, RZ, RZ, UR9 ;  /* 0x00000009ff147e24 */ /* 0x000fe2000f8e00ff */
[----:B------:R-:W-:Y:S01]  /*42c0*/  UPRMT UR8, UR37, 0x654, UR17 ;  /* 0x0000065425087896 */ /* 0x000fe20008000011 */
[----:B------:R-:W-:Y:S03]  /*42d0*/  @!P4 R2UR UR15, R21 ;  /* 0x00000000150fc2ca */ /* 0x000fe600000e0000 */
[----:B------:R-:W-:Y:S01]  /*42e0*/  @!P4 R2UR UR14, R20 ;  /* 0x00000000140ec2ca */ /* 0x000fe200000e0000 */
[----:B------:R-:W-:Y:S11]  /*42f0*/  @!P4 IMAD.MOV.U32 R20, RZ, RZ, 0x4000 ;  /* 0x00004000ff14c424 */ /* 0x000ff600078e00ff */
[----:B------:R-:W-:Y:S01]  /*4300*/  @!UPT UIADD3 URZ, UPT, UPT, URZ, URZ, URZ ;  /* 0x000000fffffff290 */ /* 0x000fe2000fffe0ff */
[----:B------:R1:W-:Y:S01]  /*4310*/  @!UP1 UTMALDG.3D [UR16], [UR14], desc[UR10] ;  /* 0x00000a100e0095b4 */ /* 0x0003e20008011000 */
[----:B------:R1:W-:Y:S02]  /*4320*/  @!P4 SYNCS.ARRIVE.TRANS64.RED.A0TR RZ, [UR7+0x40], R20 ;  /* 0x00004014ffffc9a7 */ /* 0x0003e40008300407 */
[----:B-1----:R-:W-:Y:S01]  /*4330*/  @!P1 ISETP.NE.AND P2, PT, R3, 0x1, PT ;  /* 0x000000010300980c */ /* 0x002fe20003f45270 */
[C---:B--2---:R-:W-:Y:S01]  /*4340*/  @!P1 IMAD.HI.U32 R14, R13.reuse, R14, RZ ;  /* 0x0000000e0d0e9227 */ /* 0x044fe200078e00ff */
[----:B---3--:R-:W-:Y:S03]  /*4350*/  @!P1 ISETP.NE.AND P0, PT, R10, 0x1, PT ;  /* 0x000000010a00980c */ /* 0x008fe60003f05270 */
[C---:B------:R-:W-:Y:S01]  /*4360*/  @!P1 IMAD.HI.U32 R11, R8.reuse, R11, RZ ;  /* 0x0000000b080b9227 */ /* 0x040fe200078e00ff */
[----:B------:R-:W-:Y:S04]  /*4370*/  @!P1 SHF.R.U32.HI R14, RZ, R15, R14 ;  /* 0x0000000fff0e9219 */ /* 0x000fe8000001160e */
[----:B-----5:R-:W-:Y:S01]  /*4380*/  @!P1 SHF.R.U32.HI R9, RZ, R0, R11 ;  /* 0x00000000ff099219 */ /* 0x020fe2000001160b */
[----:B------:R-:W-:Y:S01]  /*4390*/  SYNCS.ARRIVE.TRANS64.RED.A1T0 RZ, [UR8], RZ ;  /* 0x000000ffffff79a7 */ /* 0x000fe20008100408 */
[----:B------:R-:W-:Y:S02]  /*43a0*/  @!P1 SEL R14, R13, R14, !P2 ;  /* 0x0000000e0d0e9207 */ /* 0x000fe40005000000 */
[----:B------:R-:W-:Y:S01]  /*43b0*/  @!P1 SEL R9, R8, R9, !P0 ;  /* 0x0000000908099207 */ /* 0x000fe20004000000 */
[----:B------:R-:W1:Y:S04]  /*43c0*/  SYNCS.PHASECHK.TRANS64.TRYWAIT P5, [UR7+0x68], R12 ;  /* 0x0000680cff0075a7 */ /* 0x000e6800080a1107 */
[----:B------:R-:W-:Y:S02]  /*43d0*/  @!P1 IMAD.IADD R0, R9, 0x1, -R14 ;  /* 0x0000000109009824 */ /* 0x000fe400078e0a0e */
[----:B------:R-:W-:Y:S02]  /*43e0*/  @!P1 IMAD.IADD R9, R14, 0x1, -R9 ;  /* 0x000000010e099824 */ /* 0x000fe400078e0a09 */
[----:B------:R-:W-:Y:S02]  /*43f0*/  @!P1 IMAD R13, R0, R3, R13 ;  /* 0x00000003000d9224 */ /* 0x000fe400078e020d */
[----:B------:R-:W-:Y:S01]  /*4400*/  @!P1 IMAD R8, R9, R10, R8 ;  /* 0x0000000a09089224 */ /* 0x000fe200078e0208 */
[----:B-1----:R-:W-:Y:S06]  /*4410*/  @!P5 BRA `(.L_x_74) ;  /* 0x0000006c0078d947 */ /* 0x002fec0003800000 */
.L_x_158:
[----:B-1----:R-:W-:Y:S01]  /*4420*/  @!P4 IADD3 R3, P0, PT, R32, 0x580, RZ ;  /* 0x000005802003c810 */ /* 0x002fe20007f1e0ff */
[----:B------:R-:W-:Y:S01]  /*4430*/  VOTEU.ALL UP1, P4 ;  /* 0x0000000000ff7886 */ /* 0x000fe20002020000 */
[----:B------:R-:W-:Y:S01]  /*4440*/  UMOV UR18, 0x0 ;  /* 0x0000000000127882 */ /* 0x000fe20000000000 */
[----:B------:R-:W-:Y:S01]  /*4450*/  UMOV UR19, 0x10000000 ;  /* 0x1000000000137882 */ /* 0x000fe20000000000 */
[----:B------:R-:W-:Y:S01]  /*4460*/  @!P4 R2UR UR9, R3 ;  /* 0x000000000309c2ca */ /* 0x000fe200000e0000 */
[----:B------:R-:W-:Y:S01]  /*4470*/  @!P4 IMAD.X R0, RZ, RZ, R33, P0 ;  /* 0x000000ffff00c224 */ /* 0x000fe200000e0621 */
[----:B------:R-:W-:Y:S01]  /*4480*/  @!UP1 UIADD3 UR10, UPT, UPT, UR34, 0xc0, URZ ;  /* 0x000000c0220a9890 */ /* 0x000fe2000fffe0ff */
[----:B------:R-:W-:Y:S01]  /*4490*/  ISETP.NE.AND P0, PT, R30, 0x2, PT ;  /* 0x000000021e00780c */ /* 0x000fe20003f05270 */
[----:B------:R-:W-:Y:S01]  /*44a0*/  UMOV UR11, UR35 ;  /* 0x00000023000b7c82 */ /* 0x000fe20008000000 */
[----:B------:R-:W-:Y:S01]  /*44b0*/  UMOV UR12, UR36 ;  /* 0x00000024000c7c82 */ /* 0x000fe20008000000 */
[----:B------:R-:W-:Y:S01]  /*44c0*/  @!P4 R2UR UR8, R0 ;  /* 0x000000000008c2ca */ /* 0x000fe200000e0000 */
[----:B------:R-:W-:Y:S01]  /*44d0*/  IMAD.IADD R20, R8, 0x1, R154 ;  /* 0x0000000108147824 */ /* 0x000fe200078e029a */
[----:B------:R-:W-:Y:S01]  /*44e0*/  @P3 R2UR UR36, R28 ;  /* 0x000000001c2432ca */ /* 0x000fe200000e0000 */
[----:B------:R-:W-:Y:S01]  /*44f0*/  IMAD.IADD R21, R13, 0x1, R156 ;  /* 0x000000010d157824 */ /* 0x000fe200078e029c */
[----:B------:R-:W-:Y:S02]  /*4500*/  SEL R0, RZ, 0x1, P0 ;  /* 0x00000001ff007807 */ /* 0x000fe40000000000 */
[----:B------:R-:W-:Y:S01]  /*4510*/  LOP3.LUT R31, R31, 0x1, RZ, 0x3c, !PT ;  /* 0x000000011f1f7812 */ /* 0x000fe200078e3cff */
[----:B------:R-:W-:Y:S01]  /*4520*/  IMAD.U32 R10, RZ, RZ, UR9 ;  /* 0x00000009ff0a7e24 */ /* 0x000fe2000f8e00ff */
[----:B------:R-:W-:Y:S01]  /*4530*/  @!UP1 UIADD3 UR9, UPT, UPT, UR7, 0x48, URZ ;  /* 0x0000004807099890 */ /* 0x000fe2000fffe0ff */
[----:B------:R-:W-:Y:S02]  /*4540*/  LOP3.LUT R29, R29, R0, RZ, 0x3c, !PT ;  /* 0x000000001d1d7212 */ /* 0x000fe400078e3cff */
[----:B------:R-:W-:Y:S02]  /*4550*/  SEL R30, R30, RZ, P0 ;  /* 0x000000ff1e1e7207 */ /* 0x000fe40000000000 */
[----:B------:R-:W-:Y:S01]  /*4560*/  IMAD.U32 R11, RZ, RZ, UR8 ;  /* 0x00000008ff0b7e24 */ /* 0x000fe2000f8e00ff */
[----:B------:R-:W-:Y:S01]  /*4570*/  @!P4 R2UR UR14, R10 ;  /* 0x000000000a0ec2ca */ /* 0x000fe200000e0000 */
[----:B------:R-:W-:Y:S01]  /*4580*/  @!UP1 UIADD3 UR8, UPT, UPT, UR7, 0xc400, URZ ;  /* 0x0000c40007089890 */ /* 0x000fe2000fffe0ff */
[----:B------:R-:W-:Y:S02]  /*4590*/  VOTEU.ALL UP1, P4 ;  /* 0x0000000000ff7886 */ /* 0x000fe40002020000 */
[----:B------:R-:W-:Y:S11]  /*45a0*/  @!P4 R2UR UR15, R11 ;  /* 0x000000000b0fc2ca */ /* 0x000ff600000e0000 */
[----:B------:R-:W-:Y:S02]  /*45b0*/  @!UPT UIADD3 URZ, UPT, UPT, URZ, URZ, URZ ;  /* 0x000000fffffff290 */ /* 0x000fe4000fffe0ff */
[----:B------:R2:W-:Y:S01]  /*45c0*/  @!UP1 UTMALDG.3D [UR8], [UR14], desc[UR18] ;  /* 0x000012080e0095b4 */ /* 0x0005e20008011000 */
[----:B------:R2:W-:Y:S01]  /*45d0*/  @!P4 SYNCS.ARRIVE.TRANS64.RED.A0TR RZ, [UR7+0x48], R23 ;  /* 0x00004817ffffc9a7 */ /* 0x0005e20008300407 */
[----:B------:R-:W-:Y:S01]  /*45e0*/  UPLOP3.LUT UP1, UPT, UPT, UPT, UPT, 0x80, 0x8 ;  /* 0x000000000008789c */ /* 0x000fe20003f2f070 */
[----:B------:R-:W-:Y:S01]  /*45f0*/  SYNCS.ARRIVE.TRANS64.RED.A1T0 RZ, [UR13], RZ ;  /* 0x000000ffffff79a7 */ /* 0x000fe2000810040d */
[----:B------:R-:W-:Y:S09]  /*4600*/  @P3 BRA `(.L_x_75) ;  /* 0xfffffff000943947 */ /* 0x000ff2000383ffff */
[----:B------:R-:W-:-:S04]  /*4610*/  SHF.L.U32 R3, R31, 0x1f, RZ ;  /* 0x0000001f1f037819 */ /* 0x000fc800000006ff */
[----:B------:R-:W1:Y:S02]  /*4620*/  SYNCS.PHASECHK.TRANS64.TRYWAIT P0, [UR7+0x50], R3 ;  /* 0x00005003ff0075a7 */ /* 0x000e640008001107 */
[----:B-1----:R-:W-:Y:S05]  /*4630*/  @!P0 BRA `(.L_x_76) ;  /* 0x0000006c00088947 */ /* 0x002fea0003800000 */
.L_x_160:
[----:B------:R-:W3:Y:S02]  /*4640*/  SYNCS.PHASECHK.TRANS64.TRYWAIT P0, [UR7+0x58], R3 ;  /* 0x00005803ff0075a7 */ /* 0x000ee40008001107 */
[----:B---3--:R-:W-:Y:S05]  /*4650*/  @!P0 BRA `(.L_x_77) ;  /* 0x0000006c00188947 */ /* 0x008fea0003800000 */
.L_x_162:
[----:B------:R-:W3:Y:S02]  /*4660*/  SYNCS.PHASECHK.TRANS64.TRYWAIT P0, [UR7+0x60], R3 ;  /* 0x00006003ff0075a7 */ /* 0x000ee40008001107 */
[----:B---3--:R-:W-:Y:S05]  /*4670*/  @!P0 BRA `(.L_x_78) ;  /* 0x0000006c00288947 */ /* 0x008fea0003800000 */
.L_x_164:
[----:B-1----:R-:W-:-:S07]  /*4680*/  MOV R0, UR7 ;  /* 0x0000000700007c02 */ /* 0x002fce0008000f00 */
.L_x_79:
[----:B-1----:R-:W-:-:S04]  /*4690*/  SHF.L.U32 R3, R31, 0x1f, RZ ;  /* 0x0000001f1f037819 */ /* 0x002fc800000006ff */
[----:B------:R1:W3:Y:S03]  /*46a0*/  SYNCS.PHASECHK.TRANS64.TRYWAIT P0, [R0+URZ+0x68], R3 ;  /* 0x00006803000075a7 */ /* 0x0002e600080011ff */
[----:B---3--:R-:W-:Y:S05]  /*46b0*/  @!P0 NANOSLEEP.SYNCS 0x989680 ;  /* 0x009896800000895d */ /* 0x008fea0003900000 */
[----:B------:R-:W3:Y:S02]  /*46c0*/  @!P0 SYNCS.PHASECHK.TRANS64 P0, [R0+URZ+0x68], R3 ;  /* 0x00006803000085a7 */ /* 0x000ee400080010ff */
[----:B--23--:R-:W-:Y:S05]  /*46d0*/  @P0 EXIT ;  /* 0x000000000000094d */ /* 0x00cfea0003800000 */
[----:B------:R-:W-:Y:S05]  /*46e0*/  BRA `(.L_x_79) ;  /* 0xfffffffc00e87947 */ /* 0x000fea000383ffff */
.L_x_64:
[----:B------:R-:W-:-:S06]  /*46f0*/  UISETP.GE.AND UP1, UPT, UR8, 0x4, UPT ;  /* 0x000000040800788c */ /* 0x000fcc000bf26270 */
[----:B------:R-:W-:-:S13]  /*4700*/  PLOP3.LUT P0, PT, PT, PT, UP1, 0x80, 0x8 ;  /* 0x000000000008781c */ /* 0x000fda0003f0f018 */
[----:B------:R-:W-:Y:S05]  /*4710*/  @!P0 EXIT ;  /* 0x000000000000894d */ /* 0x000fea0003800000 */
[----:B------:R-:W-:Y:S01]  /*4720*/  BAR.SYNC.DEFER_BLOCKING 0x6, 0xa0 ;  /* 0x0182800000007b1d */ /* 0x000fe20000010000 */
[C---:B------:R-:W-:Y:S01]  /*4730*/  IMAD.SHL.U32 R3, R170.reuse, 0x40, RZ ;  /* 0x00000040aa037824 */ /* 0x040fe200078e00ff */
[C---:B------:R-:W-:Y:S01]  /*4740*/  LOP3.LUT R161, R170.reuse, 0x1, RZ, 0xc0, !PT ;  /* 0x00000001aaa17812 */ /* 0x040fe200078ec0ff */
[C---:B------:R-:W-:Y:S02]  /*4750*/  IMAD.U32 R79, R170.reuse, 0x10000, RZ ;  /* 0x00010000aa4f7824 */ /* 0x040fe400078e00ff */
[----:B------:R-:W-:Y:S02]  /*4760*/  HFMA2 R167, -RZ, RZ, 0, 5.9604644775390625e-08 ;  /* 0x00000001ffa77431 */ /* 0x000fe400000001ff */
[C---:B------:R-:W-:Y:S01]  /*4770*/  IMAD.SHL.U32 R160, R170.reuse, 0x8, RZ ;  /* 0x00000008aaa07824 */ /* 0x040fe200078e00ff */
[----:B------:R-:W-:Y:S01]  /*4780*/  UMOV UR48, 0x400 ;  /* 0x0000040000307882 */ /* 0x000fe20000000000 */
[----:B------:R-:W1:Y:S01]  /*4790*/  LDC R159, c[0x0][0x370] ;  /* 0x0000dc00ff9f7b82 */ /* 0x000e620000000800 */
[----:B------:R-:W-:Y:S01]  /*47a0*/  ULEA UR48, UR37, UR48, 0x18 ;  /* 0x0000003025307291 */ /* 0x000fe2000f8ec0ff */
[----:B------:R-:W-:Y:S01]  /*47b0*/  ISETP.NE.U32.AND P0, PT, R161, 0x1, PT ;  /* 0x00000001a100780c */ /* 0x000fe20003f05070 */
[----:B------:R-:W-:Y:S01]  /*47c0*/  IMAD.MOV.U32 R169, RZ, RZ, 0x2 ;  /* 0x00000002ffa97424 */ /* 0x000fe200078e00ff */
[----:B------:R-:W-:Y:S01]  /*47d0*/  LOP3.LUT R5, R3, 0x1c0, RZ, 0xc0, !PT ;  /* 0x000001c003057812 */ /* 0x000fe200078ec0ff */
[----:B------:R-:W-:Y:S01]  /*47e0*/  UIADD3 UR4, UPT, UPT, UR48, 0x400, URZ ;  /* 0x0000040030047890 */ /* 0x000fe2000fffe0ff */
[----:B------:R-:W-:Y:S01]  /*47f0*/  LOP3.LUT R79, R79, 0x600000, RZ, 0xc0, !PT ;  /* 0x006000004f4f7812 */ /* 0x000fe200078ec0ff */
[----:B------:R-:W-:Y:S01]  /*4800*/  IMAD.MOV.U32 R168, RZ, RZ, 0x4 ;  /* 0x00000004ffa87424 */ /* 0x000fe200078e00ff */
[----:B------:R-:W2:Y:S01]  /*4810*/  LDC R74, c[0x0][0xb0c] ;  /* 0x0002c300ff4a7b82 */ /* 0x000ea20000000800 */
[----:B------:R-:W-:Y:S01]  /*4820*/  R2P PR, R170, 0x6 ;  /* 0x00000006aa007804 */ /* 0x000fe20000000000 */
[----:B------:R-:W-:Y:S01]  /*4830*/  IMAD.MOV.U32 R76, RZ, RZ, RZ ;  /* 0x000000ffff4c7224 */ /* 0x000fe200078e00ff */
[----:B------:R-:W-:Y:S01]  /*4840*/  LOP3.LUT R160, R5, 0x38, R160, 0xf8, !PT ;  /* 0x0000003805a07812 */ /* 0x000fe200078ef8a0 */
[----:B------:R-:W-:Y:S01]  /*4850*/  IMAD.MOV.U32 R166, RZ, RZ, RZ ;  /* 0x000000ffffa67224 */ /* 0x000fe200078e00ff */
[----:B------:R-:W-:Y:S01]  /*4860*/  P2R R2, PR, RZ, 0x1 ;  /* 0x00000001ff027803 */ /* 0x000fe20000000000 */
[----:B------:R-:W-:Y:S01]  /*4870*/  IMAD.MOV.U32 R173, RZ, RZ, RZ ;  /* 0x000000ffffad7224 */ /* 0x000fe200078e00ff */
[----:B------:R-:W-:Y:S01]  /*4880*/  LOP3.LUT R160, R160, 0x1e00, R3, 0xf8, !PT ;  /* 0x00001e00a0a07812 */ /* 0x000fe200078ef803 */
[----:B------:R-:W4:Y:S01]  /*4890*/  LDC R157, c[0x0][0xb20] ;  /* 0x0002c800ff9d7b82 */ /* 0x000f220000000800 */
[----:B------:R-:W3:Y:S01]  /*48a0*/  LDS R0, [UR48+0x110] ;  /* 0x00011030ff007984 */ /* 0x000ee20008000800 */
[----:B------:R-:W-:Y:S01]  /*48b0*/  LOP3.LUT R170, R170, 0x60, RZ, 0xc0, !PT ;  /* 0x00000060aaaa7812 */ /* 0x000fe200078ec0ff */
[----:B------:R-:W-:Y:S01]  /*48c0*/  IMAD.U32 R163, RZ, RZ, UR4 ;  /* 0x00000004ffa37e24 */ /* 0x000fe2000f8e00ff */
[----:B------:R-:W-:Y:S01]  /*48d0*/  MOV R165, RZ ;  /* 0x000000ff00a57202 */ /* 0x000fe20000000f00 */
[----:B------:R-:W1:Y:S01]  /*48e0*/  LDCU.64 UR52, c[0x0][0x348] ;  /* 0x00006900ff3477ac */ /* 0x000e620008000a00 */
[----:B------:R-:W-:-:S02]  /*48f0*/  SEL R169, R169, 0xfffffffe, !P1 ;  /* 0xfffffffea9a97807 */ /* 0x000fc40004800000 */
[----:B------:R-:W1:Y:S01]  /*4900*/  LDC R73, c[0x0][0xb30] ;  /* 0x0002cc00ff497b82 */ /* 0x000e620000000800 */
[----:B------:R-:W-:Y:S01]  /*4910*/  SEL R168, R168, 0xfffffffc, !P2 ;  /* 0xfffffffca8a87807 */ /* 0x000fe20005000000 */
[----:B------:R-:W1:Y:S01]  /*4920*/  LDCU.64 UR38, c[0x0][0x888] ;  /* 0x00011100ff2677ac */ /* 0x000e620008000a00 */
[----:B------:R-:W1:Y:S05]  /*4930*/  LDCU.64 UR44, c[0x0][0x890] ;  /* 0x00011200ff2c77ac */ /* 0x000e6a0008000a00 */
[----:B------:R-:W1:Y:S01]  /*4940*/  LDC.64 R152, c[0x0][0xb10] ;  /* 0x0002c400ff987b82 */ /* 0x000e620000000a00 */
[----:B------:R-:W-:Y:S01]  /*4950*/  UMOV UR49, URZ ;  /* 0x000000ff00317c82 */ /* 0x000fe20008000000 */
[----:B------:R-:W-:-:S06]  /*4960*/  UMOV UR51, URZ ;  /* 0x000000ff00337c82 */ /* 0x000fcc0008000000 */
[----:B------:R-:W1:Y:S08]  /*4970*/  LDC.64 R70, c[0x0][0xb18] ;  /* 0x0002c600ff467b82 */ /* 0x000e700000000a00 */
[----:B------:R-:W1:Y:S08]  /*4980*/  LDC.64 R68, c[0x0][0xb28] ;  /* 0x0002ca00ff447b82 */ /* 0x000e700000000a00 */
[----:B------:R-:W1:Y:S01]  /*4990*/  LDC.64 R150, c[0x0][0x8b0] ;  /* 0x00022c00ff967b82 */ /* 0x000e620000000a00 */
[----:B---3--:R-:W-:-:S07]  /*49a0*/  IMAD.IADD R79, R0, 0x1, R79 ;  /* 0x00000001004f7824 */ /* 0x008fce00078e024f */
[----:B------:R-:W3:Y:S08]  /*49b0*/  LDC.64 R148, c[0x0][0x8a8] ;  /* 0x00022a00ff947b82 */ /* 0x000ef00000000a00 */
[----:B--2-4-:R-:W1:Y:S02]  /*49c0*/  LDC R158, c[0x0][0x374] ;  /* 0x0000dd00ff9e7b82 */ /* 0x014e640000000800 */
.L_x_123:
[----:B------:R-:W-:Y:S02]  /*49d0*/  LEA R0, R173, UR48, 0x3 ;  /* 0x00000030ad007c11 */ /* 0x000fe4000f8e18ff */
[----:B------:R-:W-:Y:S02]  /*49e0*/  SHF.L.U32 R3, R165, 0x1f, RZ ;  /* 0x0000001fa5037819 */ /* 0x000fe400000006ff */
[----:B-1----:R-:W-:Y:S02]  /*49f0*/  LEA R16, R173, UR48, 0x4 ;  /* 0x00000030ad107c11 */ /* 0x002fe4000f8e20ff */
[----:B------:R-:W2:Y:S02]  /*4a00*/  SYNCS.PHASECHK.TRANS64.TRYWAIT P0, [R0+URZ+0x80], R3 ;  /* 0x00008003000075a7 */ /* 0x000ea400080011ff */
[----:B--23--:R-:W-:Y:S05]  /*4a10*/  @!P0 BRA `(.L_x_80) ;  /* 0x0000006800588947 */ /* 0x00cfea0003800000 */
.L_x_165:
[----:B------:R-:W4:Y:S01]  /*4a20*/  LDC.64 R12, c[0x0][0xb10] ;  /* 0x0002c400ff0c7b82 */ /* 0x000f220000000a00 */
[----:B------:R-:W3:Y:S01]  /*4a30*/  LDS.128 R16, [R16+0xf0] ;  /* 0x0000f00010107984 */ /* 0x000ee20000000c00 */
[----:B-1----:R-:W-:Y:S01]  /*4a40*/  ISETP.NE.AND P1, PT, R73, 0x1, PT ;  /* 0x000000014900780c */ /* 0x002fe20003f25270 */
[----:B--2---:R-:W-:Y:S01]  /*4a50*/  VIADD R0, R0, 0x90 ;  /* 0x0000009000007836 */ /* 0x004fe20000000000 */
[----:B------:R-:W-:Y:S04]  /*4a60*/  ISETP.GE.AND P0, PT, R72, 0x1, PT ;  /* 0x000000014800780c */ /* 0x000fe80003f06270 */
[----:B------:R-:W1:Y:S01]  /*4a70*/  LDC.64 R10, c[0x0][0xb18] ;  /* 0x0002c600ff0a7b82 */ /* 0x000e620000000a00 */
[----:B------:R-:W-:Y:S01]  /*4a80*/  PRMT R0, RZ, 0x654, R0 ;  /* 0x00000654ff007816 */ /* 0x000fe20000000000 */
[----:B------:R-:W-:Y:S01]  /*4a90*/  @!PT LDS RZ, [RZ] ;  /* 0x00000000fffff984 */ /* 0x000fe20000000800 */
[----:B------:R-:W-:Y:S01]  /*4aa0*/  @!PT LDS RZ, [RZ] ;  /* 0x00000000fffff984 */ /* 0x000fe20000000800 */
[----:B------:R-:W-:Y:S01]  /*4ab0*/  @!PT LDS RZ, [RZ] ;  /* 0x00000000fffff984 */ /* 0x000fe20000000800 */
[----:B------:R-:W-:Y:S01]  /*4ac0*/  @!PT LDS RZ, [RZ] ;  /* 0x00000000fffff984 */ /* 0x000fe20000000800 */
[----:B------:R2:W-:Y:S06]  /*4ad0*/  MEMBAR.ALL.CTA ;  /* 0x0000000000007992 */ /* 0x0005ec0000008000 */
[----:B--2---:R-:W2:Y:S01]  /*4ae0*/  FENCE.VIEW.ASYNC.S ;  /* 0x00000000000073c6 */ /* 0x004ea20000000000 */
[----:B------:R-:W1:Y:S08]  /*4af0*/  @!P1 LDC R14, c[0x0][0xb20] ;  /* 0x0002c800ff0e9b82 */ /* 0x000e700000000800 */
[----:B------:R-:W1:Y:S01]  /*4b00*/  @!P1 LDC R9, c[0x0][0xb0c] ;  /* 0x0002c300ff099b82 */ /* 0x000e620000000800 */
[----:B--2---:R2:W-:Y:S01]  /*4b10*/  SYNCS.ARRIVE.TRANS64.RED.A1T0 RZ, [R0+URZ], RZ ;  /* 0x000000ff00ff79a7 */ /* 0x0045e200081004ff */
[----:B---3--:R-:W-:Y:S04]  /*4b20*/  LOP3.LUT P4, RZ, R18, 0x1, RZ, 0xc0, !PT ;  /* 0x0000000112ff7812 */ /* 0x008fe8000788c0ff */
[----:B------:R-:W-:Y:S09]  /*4b30*/  P2R R171, PR, RZ, 0x10 ;  /* 0x00000010ffab7803 */ /* 0x000ff20000000000 */
[----:B------:R-:W-:Y:S02]  /*4b40*/  @P4 MOV R77, R16 ;  /* 0x00000010004d4202 */ /* 0x000fe40000000f00 */
[----:B------:R-:W-:Y:S01]  /*4b50*/  @P4 LOP3.LUT R75, R17, 0xffff, RZ, 0xc0, !PT ;  /* 0x0000ffff114b4812 */ /* 0x000fe200078ec0ff */
[----:B--2-4-:R-:W-:Y:S06]  /*4b60*/  @!P0 BRA `(.L_x_81) ;  /* 0x0000000000a48947 */ /* 0x014fec0003800000 */
[----:B------:R-:W-:Y:S01]  /*4b70*/  IMAD.HI.U32 R24, R158, R71, RZ ;  /* 0x000000479e187227 */ /* 0x000fe200078e00ff */
[----:B------:R-:W-:Y:S02]  /*4b80*/  ISETP.NE.AND P0, PT, R70, 0x1, PT ;  /* 0x000000014600780c */ /* 0x000fe40003f05270 */
[----:B------:R-:W-:Y:S01]  /*4b90*/  ISETP.NE.AND P2, PT, R72, 0x1, PT ;  /* 0x000000014800780c */ /* 0x000fe20003f45270 */
[-C--:B------:R-:W-:Y:S01]  /*4ba0*/  IMAD.HI.U32 R22, R159, R152.reuse, RZ ;  /* 0x000000989f167227 */ /* 0x080fe200078e00ff */
[----:B------:R-:W-:Y:S02]  /*4bb0*/  SHF.R.U32.HI R23, RZ, R157, R24 ;  /* 0x0000009dff177219 */ /* 0x000fe40000011618 */
[----:B------:R-:W-:Y:S01]  /*4bc0*/  ISETP.NE.AND P3, PT, R74, 0x1, PT ;  /* 0x000000014a00780c */ /* 0x000fe20003f65270 */
[----:B------:R-:W-:Y:S01]  /*4bd0*/  IMAD.HI.U32 R28, R75, R71, RZ ;  /* 0x000000474b1c7227 */ /* 0x000fe200078e00ff */
[----:B------:R-:W-:Y:S02]  /*4be0*/  SHF.R.U32.HI R22, RZ, R153, R22 ;  /* 0x00000099ff167219 */ /* 0x000fe40000011616 */
[----:B------:R-:W-:Y:S01]  /*4bf0*/  SEL R3, R158, R23, !P0 ;  /* 0x000000179e037207 */ /* 0x000fe20004000000 */
[----:B------:R-:W-:Y:S01]  /*4c00*/  IMAD.HI.U32 R26, R77, R152, RZ ;  /* 0x000000984d1a7227 */ /* 0x000fe200078e00ff */
[----:B------:R-:W-:Y:S03]  /*4c10*/  SEL R7, R159, R22, !P3 ;  /* 0x000000169f077207 */ /* 0x000fe60005800000 */
[-C--:B------:R-:W-:Y:S01]  /*4c20*/  IMAD.HI.U32 R22, R3, R68.reuse, RZ ;  /* 0x0000004403167227 */ /* 0x080fe200078e00ff */
[----:B------:R-:W-:Y:S03]  /*4c30*/  SHF.R.U32.HI R26, RZ, R153, R26 ;  /* 0x00000099ff1a7219 */ /* 0x000fe6000001161a */
[----:B------:R-:W-:Y:S01]  /*4c40*/  IMAD.HI.U32 R24, R7, R68, RZ ;  /* 0x0000004407187227 */ /* 0x000fe200078e00ff */
[----:B------:R-:W-:Y:S02]  /*4c50*/  @P2 SHF.R.U32.HI R3, RZ, R69, R22 ;  /* 0x00000045ff032219 */ /* 0x000fe40000011616 */
[----:B------:R-:W-:Y:S02]  /*4c60*/  SHF.R.U32.HI R22, RZ, R157, R28 ;  /* 0x0000009dff167219 */ /* 0x000fe4000001161c */
[----:B------:R-:W-:Y:S01]  /*4c70*/  @P2 SHF.R.U32.HI R7, RZ, R69, R24 ;  /* 0x00000045ff072219 */ /* 0x000fe20000011618 */
[C---:B------:R-:W-:Y:S01]  /*4c80*/  IMAD R2, R72.reuse, R3, RZ ;  /* 0x0000000348027224 */ /* 0x040fe200078e02ff */
[----:B------:R-:W-:Y:S02]  /*4c90*/  SEL R5, R75, R22, !P0 ;  /* 0x000000164b057207 */ /* 0x000fe40004000000 */
[----:B------:R-:W-:Y:S01]  /*4ca0*/  SEL R3, R77, R26, !P3 ;  /* 0x0000001a4d037207 */ /* 0x000fe20005800000 */
[----:B------:R-:W-:Y:S01]  /*4cb0*/  IMAD R4, R72, R7, RZ ;  /* 0x0000000748047224 */ /* 0x000fe200078e02ff */
[C---:B------:R-:W-:Y:S01]  /*4cc0*/  ISETP.GE.AND P0, PT, R5.reuse, R2, PT ;  /* 0x000000020500720c */ /* 0x040fe20003f06270 */
[----:B------:R-:W-:Y:S03]  /*4cd0*/  IMAD.HI.U32 R6, R5, R68, RZ ;  /* 0x0000004405067227 */ /* 0x000fe600078e00ff */
[----:B------:R-:W-:Y:S01]  /*4ce0*/  ISETP.GE.OR P0, PT, R3, R4, P0 ;  /* 0x000000040300720c */ /* 0x000fe20000706670 */
[----:B------:R-:W-:Y:S01]  /*4cf0*/  IMAD.MOV R4, RZ, RZ, -R3 ;  /* 0x000000ffff047224 */ /* 0x000fe200078e0a03 */
[-C--:B------:R-:W-:Y:S03]  /*4d00*/  SHF.R.U32.HI R6, RZ, R69.reuse, R6 ;  /* 0x00000045ff067219 */ /* 0x080fe60000011606 */
[----:B------:R-:W-:Y:S01]  /*4d10*/  IMAD R77, R74, R4, R77 ;  /* 0x000000044a4d7224 */ /* 0x000fe200078e024d */
[----:B------:R-:W-:Y:S05]  /*4d20*/  SEL R15, R5, R6, !P2 ;  /* 0x00000006050f7207 */ /* 0x000fea0005000000 */
[----:B------:R-:W-:Y:S02]  /*4d30*/  IMAD.MOV R6, RZ, RZ, -R15 ;  /* 0x000000ffff067224 */ /* 0x000fe400078e0a0f */
[C---:B------:R-:W-:Y:S04]  /*4d40*/  @!P0 IMAD.HI.U32 R2, R3.reuse, R68, RZ ;  /* 0x0000004403028227 */ /* 0x040fe800078e00ff */
[----:B------:R-:W-:Y:S01]  /*4d50*/  IMAD R6, R72, R6, R5 ;  /* 0x0000000648067224 */ /* 0x000fe200078e0205 */
[----:B------:R-:W-:Y:S04]  /*4d60*/  @!P0 SHF.R.U32.HI R2, RZ, R69, R2 ;  /* 0x00000045ff028219 */ /* 0x000fe80000011602 */
[----:B------:R-:W-:Y:S02]  /*4d70*/  @!P0 SEL R0, R3, R2, !P2 ;  /* 0x0000000203008207 */ /* 0x000fe40005000000 */
[----:B------:R-:W-:Y:S02]  /*4d80*/  IADD3 R2, PT, PT, -R5, RZ, RZ ;  /* 0x000000ff05027210 */ /* 0x000fe40007ffe1ff */
[----:B------:R-:W-:Y:S01]  /*4d90*/  @!P0 IADD3 R8, PT, PT, R15, -R0, RZ ;  /* 0x800000000f088210 */ /* 0x000fe20007ffe0ff */
[----:B------:R-:W-:Y:S02]  /*4da0*/  @!P0 IMAD R0, R7, R6, R0 ;  /* 0x0000000607008224 */ /* 0x000fe400078e0200 */
[----:B------:R-:W-:Y:S02]  /*4db0*/  IMAD R75, R70, R2, R75 ;  /* 0x00000002464b7224 */ /* 0x000fe400078e024b */
[----:B------:R-:W-:Y:S02]  /*4dc0*/  @!P0 IMAD R5, R8, R72, R3 ;  /* 0x0000004808058224 */ /* 0x000fe400078e0203 */
[----:B------:R-:W-:Y:S04]  /*4dd0*/  @!P0 IMAD.MOV.U32 R3, RZ, RZ, R0 ;  /* 0x000000ffff038224 */ /* 0x000fe800078e0000 */
[----:B------:R-:W-:Y:S02]  /*4de0*/  IMAD R77, R3, R74, R77 ;  /* 0x0000004a034d7224 */ /* 0x000fe400078e024d */
[----:B------:R-:W-:Y:S07]  /*4df0*/  IMAD R75, R5, R70, R75 ;  /* 0x00000046054b7224 */ /* 0x000fee00078e024b */
.L_x_81:
[----:B-1----:R-:W-:Y:S01]  /*4e00*/  @!P1 ISETP.NE.AND P0, PT, R10, 0x1, PT ;  /* 0x000000010a00980c */ /* 0x002fe20003f05270 */
[----:B------:R-:W-:Y:S01]  /*4e10*/  @!P1 IMAD.HI.U32 R3, R75, R11, RZ ;  /* 0x0000000b4b039227 */ /* 0x000fe200078e00ff */
[----:B------:R-:W-:Y:S01]  /*4e20*/  R2UR UR42, R21 ;  /* 0x00000000152a72ca */ /* 0x000fe200000e0000 */
[----:B------:R-:W-:Y:S01]  /*4e30*/  BSSY.RECONVERGENT B6, `(.L_x_82) ;  /* 0x0000031000067945 */ /* 0x000fe20003800200 */
[----:B------:R-:W-:Y:S01]  /*4e40*/  R2UR UR41, R20 ;  /* 0x00000000142972ca */ /* 0x000fe200000e0000 */
[----:B------:R-:W-:Y:S01]  /*4e50*/  @!P1 IMAD.HI.U32 R0, R77, R12, RZ ;  /* 0x0000000c4d009227 */ /* 0x000fe200078e00ff */
[----:B------:R-:W-:Y:S02]  /*4e60*/  @!P1 SHF.R.U32.HI R2, RZ, R14, R3 ;  /* 0x0000000eff029219 */ /* 0x000fe40000011603 */
[----:B------:R-:W-:Y:S01]  /*4e70*/  @!P1 ISETP.NE.AND P2, PT, R9, 0x1, PT ;  /* 0x000000010900980c */ /* 0x000fe20003f45270 */
[----:B------:R-:W-:Y:S01]  /*4e80*/  VIADD R173, R173, 0x1 ;  /* 0x00000001adad7836 */ /* 0x000fe20000000000 */
[----:B------:R-:W-:Y:S02]  /*4e90*/  @!P1 SEL R2, R75, R2, !P0 ;  /* 0x000000024b029207 */ /* 0x000fe40004000000 */
[----:B------:R-:W-:Y:S02]  /*4ea0*/  @!P1 SHF.R.U32.HI R0, RZ, R13, R0 ;  /* 0x0000000dff009219 */ /* 0x000fe40000011600 */
[----:B------:R-:W-:Y:S01]  /*4eb0*/  LOP3.LUT P0, RZ, R163, 0x3f0, RZ, 0xc0, !PT ;  /* 0x000003f0a3ff7812 */ /* 0x000fe2000780c0ff */
[----:B------:R-:W-:Y:S01]  /*4ec0*/  USHF.L.U32 UR42, UR42, 0x7, URZ ;  /* 0x000000072a2a7899 */ /* 0x000fe200080006ff */
[----:B------:R-:W-:Y:S01]  /*4ed0*/  @!P1 SEL R3, R77, R0, !P2 ;  /* 0x000000004d039207 */ /* 0x000fe20005000000 */
[----:B------:R-:W-:Y:S01]  /*4ee0*/  USHF.L.U32 UR41, UR41, 0x8, URZ ;  /* 0x0000000829297899 */ /* 0x000fe200080006ff */
[----:B------:R-:W-:Y:S03]  /*4ef0*/  @P4 SHF.R.U32.HI R164, RZ, 0x10, R17 ;  /* 0x00000010ffa44819 */ /* 0x000fe60000011611 */
[----:B------:R-:W-:Y:S02]  /*4f00*/  @!P1 IMAD.IADD R0, R2, 0x1, -R3 ;  /* 0x0000000102009824 */ /* 0x000fe400078e0a03 */
[----:B------:R-:W-:Y:S02]  /*4f10*/  @!P1 IMAD.IADD R2, R3, 0x1, -R2 ;  /* 0x0000000103029824 */ /* 0x000fe400078e0a02 */
[----:B------:R-:W-:Y:S02]  /*4f20*/  @!P1 IMAD R77, R0, R9, R77 ;  /* 0x00000009004d9224 */ /* 0x000fe400078e024d */
[----:B------:R-:W-:Y:S01]  /*4f30*/  @!P1 IMAD R75, R2, R10, R75 ;  /* 0x0000000a024b9224 */ /* 0x000fe200078e024b */
[----:B------:R-:W-:Y:S06]  /*4f40*/  @!P0 BRA `(.L_x_83) ;  /* 0x00000000007c8947 */ /* 0x000fec0003800000 */
[----:B------:R-:W1:Y:S01]  /*4f50*/  LDCU.64 UR8, c[0x4][0x80] ;  /* 0x01001000ff0877ac */ /* 0x000e620008000a00 */
[----:B------:R-:W-:Y:S01]  /*4f60*/  MOV R2, 0x0 ;  /* 0x0000000000027802 */ /* 0x000fe20000000f00 */
[----:B------:R-:W-:Y:S02]  /*4f70*/  HFMA2 R12, -RZ, RZ, 0, 5.9604644775390625e-08 ;  /* 0x00000001ff0c7431 */ /* 0x000fe400000001ff */
[----:B------:R-:W-:Y:S01]  /*4f80*/  IMAD.MOV.U32 R8, RZ, RZ, 0x70 ;  /* 0x00000070ff087424 */ /* 0x000fe200078e00ff */
[----:B------:R2:W3:Y:S01]  /*4f90*/  LDC.64 R14, c[0x4][R2] ;  /* 0x01000000020e7b82 */ /* 0x0004e20000000a00 */
[----:B------:R-:W4:Y:S01]  /*4fa0*/  LDCU.64 UR6, c[0x4][0x88] ;  /* 0x01001100ff0677ac */ /* 0x000f220008000a00 */
[----:B------:R-:W-:Y:S01]  /*4fb0*/  IMAD.MOV.U32 R13, RZ, RZ, RZ ;  /* 0x000000ffff0d7224 */ /* 0x000fe200078e00ff */
[----:B------:R-:W2:Y:S01]  /*4fc0*/  LDCU.64 UR4, c[0x4][0x8] ;  /* 0x01000100ff0477ac */ /* 0x000ea20008000a00 */
[----:B-1----:R-:W-:Y:S01]  /*4fd0*/  MOV R5, UR9 ;  /* 0x0000000900057c02 */ /* 0x002fe20008000f00 */
[----:B------:R-:W-:Y:S01]  /*4fe0*/  IMAD.U32 R4, RZ, RZ, UR8 ;  /* 0x00000008ff047e24 */ /* 0x000fe2000f8e00ff */
[----:B----4-:R-:W-:Y:S01]  /*4ff0*/  MOV R7, UR7 ;  /* 0x0000000700077c02 */ /* 0x010fe20008000f00 */
[----:B------:R-:W-:Y:S01]  /*5000*/  IMAD.U32 R6, RZ, RZ, UR6 ;  /* 0x00000006ff067e24 */ /* 0x000fe2000f8e00ff */
[----:B--2---:R-:W-:Y:S01]  /*5010*/  MOV R11, UR5 ;  /* 0x00000005000b7c02 */ /* 0x004fe20008000f00 */
[----:B------:R-:W-:Y:S02]  /*5020*/  IMAD.U32 R10, RZ, RZ, UR4 ;  /* 0x00000004ff0a7e24 */ /* 0x000fe4000f8e00ff */
[----:B------:R-:W-:Y:S07]  /*5030*/  LEPC R20, `(.L_x_84) ;  /* 0x000000001014794e */ /* 0x000fee0000000000 */
[----:B---3-5:R-:W-:Y:S05]  /*5040*/  CALL.ABS.NOINC R14 ;  /* 0x000000000e007343 */ /* 0x028fea0003c00000 */
.L_x_84:
[----:B------:R-:W1:Y:S01]  /*5050*/  LDCU.64 UR8, c[0x4][0x80] ;  /* 0x01001000ff0877ac */ /* 0x000e620008000a00 */
[----:B------:R-:W2:Y:S01]  /*5060*/  LDC.64 R2, c[0x4][R2] ;  /* 0x0100000002027b82 */ /* 0x000ea20000000a00 */
[----:B------:R-:W-:Y:S02]  /*5070*/  HFMA2 R12, -RZ, RZ, 0, 5.9604644775390625e-08 ;  /* 0x00000001ff0c7431 */ /* 0x000fe400000001ff */
[----:B------:R-:W-:Y:S02]  /*5080*/  IMAD.MOV.U32 R8, RZ, RZ, 0x70 ;  /* 0x00000070ff087424 */ /* 0x000fe400078e00ff */
[----:B------:R-:W-:Y:S01]  /*5090*/  IMAD.MOV.U32 R13, RZ, RZ, RZ ;  /* 0x000000ffff0d7224 */ /* 0x000fe200078e00ff */
[----:B------:R-:W3:Y:S01]  /*50a0*/  LDCU.64 UR6, c[0x4][0x88] ;  /* 0x01001100ff0677ac */ /* 0x000ee20008000a00 */
[----:B------:R-:W4:Y:S01]  /*50b0*/  LDCU.64 UR4, c[0x4][0x8] ;  /* 0x01000100ff0477ac */ /* 0x000f220008000a00 */
[----:B-1----:R-:W-:Y:S02]  /*50c0*/  MOV R4, UR8 ;  /* 0x0000000800047c02 */ /* 0x002fe40008000f00 */
[----:B------:R-:W-:Y:S02]  /*50d0*/  MOV R5, UR9 ;  /* 0x0000000900057c02 */ /* 0x000fe40008000f00 */
[----:B---3--:R-:W-:Y:S01]  /*50e0*/  MOV R7, UR7 ;  /* 0x0000000700077c02 */ /* 0x008fe20008000f00 */
[----:B------:R-:W-:Y:S01]  /*50f0*/  IMAD.U32 R6, RZ, RZ, UR6 ;  /* 0x00000006ff067e24 */ /* 0x000fe2000f8e00ff */
[----:B----4-:R-:W-:Y:S01]  /*5100*/  MOV R11, UR5 ;  /* 0x00000005000b7c02 */ /* 0x010fe20008000f00 */
[----:B------:R-:W-:Y:S02]  /*5110*/  IMAD.U32 R10, RZ, RZ, UR4 ;  /* 0x00000004ff0a7e24 */ /* 0x000fe4000f8e00ff */
[----:B------:R-:W-:Y:S07]  /*5120*/  LEPC R20, `(.L_x_83) ;  /* 0x000000001014794e */ /* 0x000fee0000000000 */
[----:B--2---:R-:W-:Y:S05]  /*5130*/  CALL.ABS.NOINC R2 ;  /* 0x0000000002007343 */ /* 0x004fea0003c00000 */
.L_x_83:
[----:B------:R-:W-:Y:S05]  /*5140*/  BSYNC.RECONVERGENT B6 ;  /* 0x0000000000067941 */ /* 0x000fea0003800200 */
.L_x_82:
[----:B------:R-:W-:Y:S01]  /*5150*/  ISETP.NE.U32.AND P4, PT, R150, RZ, PT ;  /* 0x000000ff9600720c */ /* 0x000fe20003f85070 */
[----:B------:R-:W-:Y:S01]  /*5160*/  UISETP.NE.AND UP2, UPT, UR50, URZ, UPT ;  /* 0x000000ff3200728c */ /* 0x000fe2000bf45270 */
[----:B------:R-:W-:Y:S01]  /*5170*/  ISETP.NE.U32.AND P2, PT, RZ, UR38, PT ;  /* 0x00000026ff007c0c */ /* 0x000fe2000bf45070 */
[----:B------:R-:W-:Y:S01]  /*5180*/  UISETP.NE.U32.AND UP1, UPT, UR44, URZ, UPT ;  /* 0x000000ff2c00728c */ /* 0x000fe2000bf25070 */
[----:B------:R-:W-:Y:S01]  /*5190*/  ISETP.NE.AND.EX P4, PT, R151, RZ, PT, P4 ;  /* 0x000000ff9700720c */ /* 0x000fe20003f85340 */
[----:B------:R-:W-:Y:S01]  /*51a0*/  UPLOP3.LUT UP0, UPT, UPT, UPT, UPT, 0x40, 0x4 ;  /* 0x000000000004789c */ /* 0x000fe20003f0e870 */
[----:B------:R-:W-:Y:S01]  /*51b0*/  ISETP.NE.AND.EX P2, PT, RZ, UR39, PT, P2 ;  /* 0x00000027ff007c0c */ /* 0x000fe2000bf45320 */
[----:B------:R-:W-:Y:S01]  /*51c0*/  UISETP.NE.AND.EX UP1, UPT, UR45, URZ, UPT, UP1 ;  /* 0x000000ff2d00728c */ /* 0x000fe2000bf25310 */
[----:B------:R-:W-:Y:S04]  /*51d0*/  PLOP3.LUT P1, PT, PT, PT, UP2, 0x80, 0x8 ;  /* 0x000000000008781c */ /* 0x000fe80003f2f028 */
[----:B------:R-:W-:Y:S06]  /*51e0*/  @UP2 UPLOP3.LUT UP0, UPT, UPT, UPT, UP1, 0x80, 0x8 ;  /* 0x000000000008289c */ /* 0x000fec0003f0f010 */
[----:B------:R-:W-:Y:S01]  /*51f0*/  PLOP3.LUT P0, PT, PT, PT, UP0, 0x80, 0x8 ;  /* 0x000000000008781c */ /* 0x000fe20003f0f008 */
[----:B------:R-:W-:Y:S01]  /*5200*/  @!UPT UIADD3 URZ, UPT, UPT, URZ, URZ, URZ ;  /* 0x000000fffffff290 */ /* 0x000fe2000fffe0ff */
[----:B------:R-:W-:Y:S11]  /*5210*/  BRA.U !UP1, `(.L_x_85) ;  /* 0x0000000109387547 */ /* 0x000ff6000b800000 */
[----:B------:R-:W-:Y:S01]  /*5220*/  UISETP.NE.U32.AND UP0, UPT, UR38, URZ, UPT ;  /* 0x000000ff2600728c */ /* 0x000fe2000bf05070 */
[----:B------:R-:W-:Y:S02]  /*5230*/  HFMA2 R0, -RZ, RZ, 0, 5.9604644775390625e-08 ;  /* 0x00000001ff007431 */ /* 0x000fe400000001ff */
[----:B------:R-:W-:Y:S01]  /*5240*/  IMAD.MOV.U32 R155, RZ, RZ, 0x1 ;  /* 0x00000001ff9b7424 */ /* 0x000fe200078e00ff */
[----:B------:R-:W-:Y:S06]  /*5250*/  UISETP.NE.AND.EX UP0, UPT, UR39, URZ, UPT, UP0 ;  /* 0x000000ff2700728c */ /* 0x000fec000bf05300 */
[----:B------:R-:W-:Y:S05]  /*5260*/  PLOP3.LUT P3, PT, PT, PT, UP0, 0x80, 0x8 ;  /* 0x000000000008781c */ /* 0x000fea0003f6f008 */
[----:B------:R-:W1:Y:S01]  /*5270*/  @UP0 LDCU.64 UR6, c[0x0][0x888] ;  /* 0x00011100ff0607ac */ /* 0x000e620008000a00 */
[----:B------:R-:W-:Y:S07]  /*5280*/  @UP0 UIMAD UR4, UR36, UR44, URZ ;  /* 0x0000002c240402a4 */ /* 0x000fee000f8e02ff */
[----:B------:R-:W-:Y:S01]  /*5290*/  @!P3 PRMT R155, R0, 0x7610, R155 ;  /* 0x00007610009bb816 */ /* 0x000fe2000000009b */
[----:B-1----:R-:W-:Y:S03]  /*52a0*/  @UP0 UIMAD.WIDE UR6, UR4, 0x4, UR6 ;  /* 0x00000004040608a5 */ /* 0x002fe6000f8e0206 */
[----:B------:R-:W1:Y:S03]  /*52b0*/  @!UP0 LDCU UR4, c[0x0][0x880] ;  /* 0x00011000ff0487ac */ /* 0x000e660008000800 */
[----:B------:R-:W-:Y:S01]  /*52c0*/  IMAD.U32 R2, RZ, RZ, UR6 ;  /* 0x00000006ff027e24 */ /* 0x000fe2000f8e00ff */
[----:B------:R-:W-:Y:S05]  /*52d0*/  MOV R3, UR7 ;  /* 0x0000000700037c02 */ /* 0x000fea0008000f00 */
[----:B-----5:R2:W5:Y:S02]  /*52e0*/  @P3 LDG.E R81, desc[UR46][R2.64] ;  /* 0x0000002e02513981 */ /* 0x020564000c1e1900 */
[----:B-12---:R-:W-:Y:S02]  /*52f0*/  @!P3 IMAD.U32 R81, RZ, RZ, UR4 ;  /* 0x00000004ff51be24 */ /* 0x006fe4000f8e00ff */
.L_x_85:
[----:B------:R-:W-:Y:S05]  /*5300*/  @!P4 BRA `(.L_x_86) ;  /* 0x000000000020c947 */ /* 0x000fea0003800000 */
[----:B------:R-:W-:Y:S04]  /*5310*/  ISETP.NE.U32.AND P3, PT, R148, RZ, PT ;  /* 0x000000ff9400720c */ /* 0x000fe80003f65070 */
[----:B------:R-:W-:Y:S11]  /*5320*/  ISETP.NE.AND.EX P3, PT, R149, RZ, PT, P3 ;  /* 0x000000ff9500720c */ /* 0x000ff60003f65330 */
[----:B------:R-:W-:Y:S02]  /*5330*/  @!UPT UIADD3 URZ, UPT, UPT, URZ, URZ, URZ ;  /* 0x000000fffffff290 */ /* 0x000fe4000fffe0ff */
[----:B------:R-:W1:Y:S01]  /*5340*/  @P3 LDC.64 R2, c[0x0][0x8a8] ;  /* 0x00022a00ff023b82 */ /* 0x000e620000000a00 */
[----:B------:R-:W-:Y:S04]  /*5350*/  @P3 IMAD R0, R150, UR36, RZ ;  /* 0x0000002496003c24 */ /* 0x000fe8000f8e02ff */
[----:B-1----:R-:W-:Y:S05]  /*5360*/  @P3 IMAD.WIDE R2, R0, 0x4, R2 ;  /* 0x0000000400023825 */ /* 0x002fea00078e0202 */
[----:B-----5:R1:W5:Y:S02]  /*5370*/  @P3 LDG.E R78, desc[UR46][R2.64] ;  /* 0x0000002e024e3981 */ /* 0x020364000c1e1900 */
[----:B-1----:R-:W2:Y:S02]  /*5380*/  @!P3 LDC R78, c[0x0][0x8a0] ;  /* 0x00022800ff4ebb82 */ /* 0x002ea40000000800 */
.L_x_86:
[----:B-----5:R-:W-:Y:S01]  /*5390*/  FSETP.NEU.AND P3, PT, R81, RZ, PT ;  /* 0x000000ff5100720b */ /* 0x020fe20003f6d000 */
[----:B------:R-:W-:Y:S01]  /*53a0*/  IMAD.SHL.U32 R182, R160, 0x2, RZ ;  /* 0x00000002a0b67824 */ /* 0x000fe200078e00ff */
[----:B------:R-:W-:Y:S01]  /*53b0*/  SEL R3, RZ, 0xffffffff, P2 ;  /* 0xffffffffff037807 */ /* 0x000fe20001000000 */
[----:B------:R-:W-:Y:S01]  /*53c0*/  IMAD.SHL.U32 R100, R168, 0x10, RZ ;  /* 0x00000010a8647824 */ /* 0x000fe200078e00ff */
[----:B------:R-:W-:Y:S01]  /*53d0*/  @P1 LOP3.LUT P2, RZ, R155, 0xff, RZ, 0xc0, !PT ;  /* 0x000000ff9bff1812 */ /* 0x000fe2000784c0ff */
[----:B------:R-:W-:Y:S01]  /*53e0*/  VIADD R181, R182, UR48 ;  /* 0x00000030b6b57c36 */ /* 0x000fe20008000000 */
[----:B------:R-:W-:Y:S01]  /*53f0*/  @P1 SEL R2, RZ, 0xffffffff, P3 ;  /* 0xffffffffff021807 */ /* 0x000fe20001800000 */
[----:B------:R-:W-:Y:S01]  /*5400*/  IMAD.MOV.U32 R108, RZ, RZ, -0x10 ;  /* 0xfffffff0ff6c7424 */ /* 0x000fe200078e00ff */
[----:B------:R-:W-:Y:S01]  /*5410*/  LOP3.LUT R167, R167, 0x1, RZ, 0x3c, !PT ;  /* 0x00000001a7a77812 */ /* 0x000fe200078e3cff */
[----:B------:R-:W-:Y:S01]  /*5420*/  IMAD.SHL.U32 R102, R169, 0x10, RZ ;  /* 0x00000010a9667824 */ /* 0x000fe200078e00ff */
[----:B------:R-:W-:Y:S01]  /*5430*/  @P0 SEL R2, R3, R2, !P2 ;  /* 0x0000000203020207 */ /* 0x000fe20005000000 */
[C---:B------:R-:W-:Y:S01]  /*5440*/  IMAD.IADD R177, R181.reuse, 0x1, R100 ;  /* 0x00000001b5b17824 */ /* 0x040fe200078e0264 */
[----:B------:R-:W-:Y:S01]  /*5450*/  LEA R87, R76, UR48, 0x3 ;  /* 0x000000304c577c11 */ /* 0x000fe2000f8e18ff */
[----:B------:R-:W-:Y:S01]  /*5460*/  IMAD.IADD R180, R181, 0x1, R102 ;  /* 0x00000001b5b47824 */ /* 0x000fe200078e0266 */
[----:B------:R-:W-:Y:S01]  /*5470*/  @P1 LOP3.LUT R2, R2, 0x1, RZ, 0xc0, !PT ;  /* 0x0000000102021812 */ /* 0x000fe200078ec0ff */
[----:B------:R-:W-:Y:S01]  /*5480*/  IMAD.IADD R175, R102, 0x1, R177 ;  /* 0x0000000166af7824 */ /* 0x000fe200078e02b1 */
[----:B------:R-:W-:Y:S01]  /*5490*/  SHF.L.U32 R0, R166, 0x1f, RZ ;  /* 0x0000001fa6007819 */ /* 0x000fe200000006ff */
[----:B------:R-:W-:Y:S01]  /*54a0*/  BSSY B1, `(.L_x_87) ;  /* 0x000004a000017945 */ /* 0x000fe20003800000 */
[----:B------:R-:W-:Y:S01]  /*54b0*/  ISETP.NE.U32.OR P4, PT, R2, 0x1, !P1 ;  /* 0x000000010200780c */ /* 0x000fe20004f85470 */
[----:B------:R-:W-:Y:S01]  /*54c0*/  IMAD.MOV.U32 R103, RZ, RZ, 0x1 ;  /* 0x00000001ff677424 */ /* 0x000fe200078e00ff */
[----:B------:R-:W-:Y:S01]  /*54d0*/  PLOP3.LUT P2, PT, PT, PT, UP1, 0x80, 0x8 ;  /* 0x000000000008781c */ /* 0x000fe20003f4f018 */
[----:B------:R-:W-:Y:S01]  /*54e0*/  IMAD R80, R76, 0x100, R79 ;  /* 0x000001004c507824 */ /* 0x000fe200078e024f */
[----:B------:R-:W-:Y:S01]  /*54f0*/  SEL R2, RZ, 0xffffffff, P3 ;  /* 0xffffffffff027807 */ /* 0x000fe20001800000 */
[----:B------:R-:W-:Y:S01]  /*5500*/  IMAD.MOV.U32 R101, RZ, RZ, RZ ;  /* 0x000000ffff657224 */ /* 0x000fe200078e00ff */
[----:B------:R-:W-:Y:S02]  /*5510*/  LOP3.LUT P3, R172, R155, 0xff, RZ, 0xc0, !PT ;  /* 0x000000ff9bac7812 */ /* 0x000fe4000786c0ff */
[----:B------:R-:W-:Y:S02]  /*5520*/  CS2R R146, SRZ ;  /* 0x0000000000927805 */ /* 0x000fe4000001ff00 */
[----:B------:R-:W-:Y:S02]  /*5530*/  P2R R179, PR, RZ, 0x10 ;  /* 0x00000010ffb37803 */ /* 0x000fe40000000000 */
[----:B------:R-:W-:Y:S02]  /*5540*/  CS2R R144, SRZ ;  /* 0x0000000000907805 */ /* 0x000fe4000001ff00 */
[----:B------:R-:W-:Y:S02]  /*5550*/  CS2R R138, SRZ ;  /* 0x00000000008a7805 */ /* 0x000fe4000001ff00 */
[----:B------:R-:W-:Y:S02]  /*5560*/  CS2R R136, SRZ ;  /* 0x0000000000887805 */ /* 0x000fe4000001ff00 */
[----:B------:R-:W-:Y:S02]  /*5570*/  CS2R R130, SRZ ;  /* 0x0000000000827805 */ /* 0x000fe4000001ff00 */
[----:B------:R-:W-:Y:S02]  /*5580*/  @P4 SHF.L.U32 R4, R167, 0x1f, RZ ;  /* 0x0000001fa7044819 */ /* 0x000fe400000006ff */
[----:B------:R-:W-:Y:S02]  /*5590*/  CS2R R128, SRZ ;  /* 0x0000000000807805 */ /* 0x000fe4000001ff00 */
[----:B------:R-:W-:Y:S02]  /*55a0*/  @P2 SEL R2, R3, R2, !P3 ;  /* 0x0000000203022207 */ /* 0x000fe40005800000 */
[----:B------:R-:W-:Y:S01]  /*55b0*/  CS2R R122, SRZ ;  /* 0x00000000007a7805 */ /* 0x000fe2000001ff00 */
[----:B------:R-:W1:Y:S01]  /*55c0*/  @P4 SYNCS.PHASECHK.TRANS64.TRYWAIT P1, [UR48+0x30], R4 ;  /* 0x00003004ff0045a7 */ /* 0x000e620008021130 */
[----:B------:R-:W-:Y:S02]  /*55d0*/  CS2R R120, SRZ ;  /* 0x0000000000787805 */ /* 0x000fe4000001ff00 */
[----:B------:R-:W-:Y:S02]  /*55e0*/  LOP3.LUT R2, R2, 0x1, RZ, 0xc0, !PT ;  /* 0x0000000102027812 */ /* 0x000fe400078ec0ff */
[----:B------:R-:W-:Y:S02]  /*55f0*/  CS2R R114, SRZ ;  /* 0x0000000000727805 */ /* 0x000fe4000001ff00 */
[----:B------:R-:W-:Y:S02]  /*5600*/  CS2R R112, SRZ ;  /* 0x0000000000707805 */ /* 0x000fe4000001ff00 */
[----:B------:R-:W-:Y:S02]  /*5610*/  CS2R R106, SRZ ;  /* 0x00000000006a7805 */ /* 0x000fe4000001ff00 */
[----:B------:R-:W-:Y:S02]  /*5620*/  ISETP.NE.U32.AND P2, PT, R2, 0x1, PT ;  /* 0x000000010200780c */ /* 0x000fe40003f45070 */
[----:B------:R-:W-:Y:S02]  /*5630*/  CS2R R104, SRZ ;  /* 0x0000000000687805 */ /* 0x000fe4000001ff00 */
[----:B------:R-:W-:Y:S02]  /*5640*/  CS2R R98, SRZ ;  /* 0x0000000000627805 */ /* 0x000fe4000001ff00 */
[----:B------:R-:W-:Y:S02]  /*5650*/  CS2R R96, SRZ ;  /* 0x0000000000607805 */ /* 0x000fe4000001ff00 */
[----:B------:R-:W-:Y:S02]  /*5660*/  P2R R109, PR, RZ, 0x4 ;  /* 0x00000004ff6d7803 */ /* 0x000fe40000000000 */
[----:B------:R-:W-:Y:S02]  /*5670*/  CS2R R90, SRZ ;  /* 0x00000000005a7805 */ /* 0x000fe4000001ff00 */
[----:B------:R-:W-:Y:S02]  /*5680*/  ISETP.NE.U32.AND P2, PT, R161, 0x1, PT ;  /* 0x00000001a100780c */ /* 0x000fe40003f45070 */
[----:B------:R-:W-:Y:S01]  /*5690*/  CS2R R88, SRZ ;  /* 0x0000000000587805 */ /* 0x000fe2000001ff00 */
[----:B------:R3:W4:Y:S01]  /*56a0*/  SYNCS.PHASECHK.TRANS64.TRYWAIT P0, [R87+URZ+0xa0], R0 ;  /* 0x0000a000570075a7 */ /* 0x00072200080011ff */
[----:B------:R-:W-:Y:S05]  /*56b0*/  SEL R108, R108, 0x10, !P2 ;  /* 0x000000106c6c7807 */ /* 0x000fea0005000000 */
[----:B------:R-:W-:Y:S02]  /*56c0*/  IMAD.IADD R181, R181, 0x1, R108 ;  /* 0x00000001b5b57824 */ /* 0x000fe400078e026c */
[C---:B------:R-:W-:Y:S02]  /*56d0*/  IMAD.IADD R178, R108.reuse, 0x1, R180 ;  /* 0x000000016cb27824 */ /* 0x040fe400078e02b4 */
[C---:B------:R-:W-:Y:S02]  /*56e0*/  IMAD.IADD R176, R108.reuse, 0x1, R177 ;  /* 0x000000016cb07824 */ /* 0x040fe400078e02b1 */
[----:B------:R-:W-:Y:S01]  /*56f0*/  IMAD.IADD R174, R108, 0x1, R175 ;  /* 0x000000016cae7824 */ /* 0x000fe200078e02af */
[----:B-1----:R-:W-:Y:S01]  /*5700*/  @P4 SEL R103, RZ, 0x1, !P1 ;  /* 0x00000001ff674807 */ /* 0x002fe20004800000 */
[----:B---3--:R-:W-:Y:S06]  /*5710*/  @!P4 BRA `(.L_x_88) ;  /* 0x000000000088c947 */ /* 0x008fec0003800000 */
[----:B------:R-:W-:Y:S01]  /*5720*/  IMAD.MOV.U32 R147, RZ, RZ, RZ ;  /* 0x000000ffff937224 */ /* 0x000fe200078e00ff */
[----:B------:R-:W-:Y:S01]  /*5730*/  ISETP.NE.AND P1, PT, R103, RZ, PT ;  /* 0x000000ff6700720c */ /* 0x000fe20003f25270 */
[----:B------:R-:W-:Y:S01]  /*5740*/  BSSY B0, `(.L_x_89) ;  /* 0x0000014000007945 */ /* 0x000fe20003800000 */
[----:B------:R-:W-:Y:S02]  /*5750*/  CS2R R90, SRZ ;  /* 0x00000000005a7805 */ /* 0x000fe4000001ff00 */
        /* <DEDUP_REMOVED lines=13> */
[----:B------:R-:W-:Y:S01]  /*5830*/  CS2R R144, SRZ ;  /* 0x0000000000907805 */ /* 0x000fe2000001ff00 */
[----:B------:R-:W-:Y:S06]  /*5840*/  @P1 BRA `(.L_x_90) ;  /* 0x00000000000c1947 */ /* 0x000fec0003800000 */
[----:B------:R-:W-:Y:S04]  /*5850*/  SHF.L.U32 R3, R167, 0x1f, RZ ;  /* 0x0000001fa7037819 */ /* 0x000fe800000006ff */
[----:B------:R-:W1:Y:S02]  /*5860*/  SYNCS.PHASECHK.TRANS64.TRYWAIT P1, [UR48+0x30], R3 ;  /* 0x00003003ff0075a7 */ /* 0x000e640008021130 */
[----:B-1----:R-:W-:Y:S05]  /*5870*/  @!P1 BRA `(.L_x_91) ;  /* 0x0000005800d49947 */ /* 0x002fea0003800000 */
.L_x_90:
[----:B------:R-:W-:Y:S05]  /*5880*/  BSYNC B0 ;  /* 0x0000000000007941 */ /* 0x000fea0003800000 */
.L_x_89:
[----:B------:R-:W-:Y:S01]  /*5890*/  ISETP.NE.AND P1, PT, R109, RZ, PT ;  /* 0x000000ff6d00720c */ /* 0x000fe20003f25270 */
[----:B------:R-:W-:Y:S11]  /*58a0*/  HFMA2 R101, -RZ, RZ, 0, 5.9604644775390625e-08 ;  /* 0x00000001ff657431 */ /* 0x000ff600000001ff */
[----:B------:R-:W-:Y:S01]  /*58b0*/  @!UPT UIADD3 URZ, UPT, UPT, URZ, URZ, URZ ;  /* 0x000000fffffff290 */ /* 0x000fe2000fffe0ff */
[----:B------:R3:W1:Y:S04]  /*58c0*/  @P1 LDS.128 R88, [R182+UR48+0x400] ;  /* 0x00040030b6581984 */ /* 0x0006680008000c00 */
[----:B------:R3:W1:Y:S04]  /*58d0*/  @P1 LDS.128 R96, [R181+0x400] ;  /* 0x00040000b5601984 */ /* 0x0006680000000c00 */
[----:B------:R3:W1:Y:S04]  /*58e0*/  @P1 LDS.128 R104, [R180+0x400] ;  /* 0x00040000b4681984 */ /* 0x0006680000000c00 */
[----:B------:R3:W1:Y:S04]  /*58f0*/  @P1 LDS.128 R112, [R178+0x400] ;  /* 0x00040000b2701984 */ /* 0x0006680000000c00 */
[----:B------:R3:W1:Y:S04]  /*5900*/  @P1 LDS.128 R120, [R177+0x400] ;  /* 0x00040000b1781984 */ /* 0x0006680000000c00 */
[----:B------:R3:W1:Y:S04]  /*5910*/  @P1 LDS.128 R128, [R176+0x400] ;  /* 0x00040000b0801984 */ /* 0x0006680000000c00 */
[----:B------:R3:W1:Y:S04]  /*5920*/  @P1 LDS.128 R136, [R175+0x400] ;  /* 0x00040000af881984 */ /* 0x0006680000000c00 */
[----:B------:R3:W1:Y:S02]  /*5930*/  @P1 LDS.128 R144, [R174+0x400] ;  /* 0x00040000ae901984 */ /* 0x0006640000000c00 */
.L_x_88:
[----:B------:R-:W-:Y:S05]  /*5940*/  BSYNC B1 ;  /* 0x0000000000017941 */ /* 0x000fea0003800000 */
.L_x_87:
[----:B-1----:R-:W-:Y:S04]  /*5950*/  SHF.R.U32.HI R3, RZ, 0x15, R80 ;  /* 0x00000015ff037819 */ /* 0x002fe80000011650 */
[----:B------:R-:W-:Y:S01]  /*5960*/  LOP3.LUT P1, RZ, R3, 0x3, R162, 0x48, !PT ;  /* 0x0000000303ff7812 */ /* 0x000fe200078248a2 */
[----:B------:R-:W-:Y:S01]  /*5970*/  @!UPT UIADD3 URZ, UPT, UPT, URZ, URZ, URZ ;  /* 0x000000fffffff290 */ /* 0x000fe2000fffe0ff */
[----:B----4-:R-:W-:Y:S11]  /*5980*/  @P0 BRA `(.L_x_92) ;  /* 0x0000000000080947 */ /* 0x010ff60003800000 */
[----:B------:R-:W1:Y:S02]  /*5990*/  SYNCS.PHASECHK.TRANS64.TRYWAIT P0, [R87+URZ+0xa0], R0 ;  /* 0x0000a000570075a7 */ /* 0x000e6400080011ff */
[----:B-1----:R-:W-:Y:S05]  /*59a0*/  @!P0 BRA `(.L_x_93) ;  /* 0x0000005800a08947 */ /* 0x002fea0003800000 */
.L_x_92:
[----:B------:R-:W-:Y:S05]  /*59b0*/  @!P1 BRA `(.L_x_94) ;  /* 0x0000000000409947 */ /* 0x000fea0003800000 */
[----:B------:R-:W4:Y:S01]  /*59c0*/  LDCU.64 UR8, c[0x4][0x70] ;  /* 0x01000e00ff0877ac */ /* 0x000f220008000a00 */
[----:B------:R-:W-:Y:S01]  /*59d0*/  MOV R3, 0x0 ;  /* 0x0000000000037802 */ /* 0x000fe20000000f00 */
[----:B------:R-:W-:Y:S02]  /*59e0*/  HFMA2 R12, -RZ, RZ, 0, 5.9604644775390625e-08 ;  /* 0x00000001ff0c7431 */ /* 0x000fe400000001ff */
[----:B------:R-:W-:Y:S02]  /*59f0*/  IMAD.MOV.U32 R8, RZ, RZ, 0x192 ;  /* 0x00000192ff087424 */ /* 0x000fe400078e00ff */
[----:B------:R-:W-:Y:S01]  /*5a00*/  IMAD.MOV.U32 R13, RZ, RZ, RZ ;  /* 0x000000ffff0d7224 */ /* 0x000fe200078e00ff */
[----:B------:R-:W5:Y:S01]  /*5a10*/  LDCU.64 UR6, c[0x4][0x78] ;  /* 0x01000f00ff0677ac */ /* 0x000f620008000a00 */
[----:B------:R-:W1:Y:S01]  /*5a20*/  LDC.64 R2, c[0x4][R3] ;  /* 0x0100000003027b82 */ /* 0x000e620000000a00 */
[----:B------:R-:W2:Y:S01]  /*5a30*/  LDCU.64 UR4, c[0x4][0x10] ;  /* 0x01000200ff0477ac */ /* 0x000ea20008000a00 */
[----:B----4-:R-:W-:Y:S01]  /*5a40*/  MOV R5, UR9 ;  /* 0x0000000900057c02 */ /* 0x010fe20008000f00 */
[----:B------:R-:W-:Y:S01]  /*5a50*/  IMAD.U32 R4, RZ, RZ, UR8 ;  /* 0x00000008ff047e24 */ /* 0x000fe2000f8e00ff */
[----:B-----5:R-:W-:Y:S01]  /*5a60*/  MOV R7, UR7 ;  /* 0x0000000700077c02 */ /* 0x020fe20008000f00 */
[----:B------:R-:W-:Y:S01]  /*5a70*/  IMAD.U32 R6, RZ, RZ, UR6 ;  /* 0x00000006ff067e24 */ /* 0x000fe2000f8e00ff */
[----:B--2---:R-:W-:Y:S01]  /*5a80*/  MOV R11, UR5 ;  /* 0x00000005000b7c02 */ /* 0x004fe20008000f00 */
[----:B------:R-:W-:Y:S02]  /*5a90*/  IMAD.U32 R10, RZ, RZ, UR4 ;  /* 0x00000004ff0a7e24 */ /* 0x000fe4000f8e00ff */
[----:B------:R-:W-:Y:S07]  /*5aa0*/  LEPC R20, `(.L_x_94) ;  /* 0x000000001014794e */ /* 0x000fee0000000000 */
[----:B-1-3--:R-:W-:Y:S05]  /*5ab0*/  CALL.ABS.NOINC R2 ;  /* 0x0000000002007343 */ /* 0x00afea0003c00000 */
.L_x_94:
[----:B------:R-:W-:Y:S01]  /*5ac0*/  SHF.L.U32 R82, R88, 0x10, RZ ;  /* 0x0000001058527819 */ /* 0x000fe200000006ff */
[----:B------:R-:W-:Y:S05]  /*5ad0*/  WARPSYNC.ALL ;  /* 0x0000000000007948 */ /* 0x000fea0003800000 */
[----:B------:R-:W-:Y:S01]  /*5ae0*/  R2UR UR4, R80 ;  /* 0x00000000500472ca */ /* 0x000fe200000e0000 */
[----:B------:R-:W-:Y:S01]  /*5af0*/  BSSY.RECONVERGENT B0, `(.L_x_95) ;  /* 0x00000fc000007945 */ /* 0x000fe20003800200 */
[----:B------:R-:W-:Y:S02]  /*5b00*/  LOP3.LUT R83, R88, 0xffff0000, RZ, 0xc0, !PT ;  /* 0xffff000058537812 */ /* 0x000fe400078ec0ff */
[----:B------:R-:W-:Y:S02]  /*5b10*/  LOP3.LUT R84, R89, 0xffff0000, RZ, 0xc0, !PT ;  /* 0xffff000059547812 */ /* 0x000fe400078ec0ff */
[C---:B------:R-:W-:Y:S02]  /*5b20*/  SHF.L.U32 R85, R107.reuse, 0x10, RZ ;  /* 0x000000106b557819 */ /* 0x040fe400000006ff */
[----:B------:R-:W-:Y:S02]  /*5b30*/  LOP3.LUT R86, R107, 0xffff0000, RZ, 0xc0, !PT ;  /* 0xffff00006b567812 */ /* 0x000fe400078ec0ff */
[----:B------:R-:W-:Y:S03]  /*5b40*/  ISETP.NE.AND P0, PT, R170, RZ, PT ;  /* 0x000000ffaa00720c */ /* 0x000fe60003f05270 */
[----:B------:R-:W1:Y:S02]  /*5b50*/  LDTM.x64 R4, tmem[UR4] ;  /* 0x00000004000479ee */ /* 0x000e640008340000 */
[C---:B-12---:R-:W-:Y:S01]  /*5b60*/  FMUL R0, R78.reuse, R4 ;  /* 0x000000044e007220 */ /* 0x046fe20000400000 */
[C---:B------:R-:W-:Y:S01]  /*5b70*/  FMUL R2, R78.reuse, R5 ;  /* 0x000000054e027220 */ /* 0x040fe20000400000 */
[C---:B------:R-:W-:Y:S01]  /*5b80*/  FMUL R3, R78.reuse, R6 ;  /* 0x000000064e037220 */ /* 0x040fe20000400000 */
[----:B------:R-:W-:Y:S01]  /*5b90*/  FMUL R7, R78, R7 ;  /* 0x000000074e077220 */ /* 0x000fe20000400000 */
[----:B------:R-:W-:Y:S01]  /*5ba0*/  FFMA R0, R81, R82, R0 ;  /* 0x0000005251007223 */ /* 0x000fe20000000000 */
[----:B------:R-:W-:Y:S01]  /*5bb0*/  SHF.L.U32 R82, R89, 0x10, RZ ;  /* 0x0000001059527819 */ /* 0x000fe200000006ff */
[C---:B------:R-:W-:Y:S01]  /*5bc0*/  FFMA R2, R81.reuse, R83, R2 ;  /* 0x0000005351027223 */ /* 0x040fe20000000002 */
[----:B------:R-:W-:Y:S01]  /*5bd0*/  SHF.L.U32 R83, R90, 0x10, RZ ;  /* 0x000000105a537819 */ /* 0x000fe200000006ff */
[C---:B------:R-:W-:Y:S01]  /*5be0*/  FMUL R4, R78.reuse, R8 ;  /* 0x000000084e047220 */ /* 0x040fe20000400000 */
[----:B------:R-:W-:Y:S01]  /*5bf0*/  FMUL R5, R78, R9 ;  /* 0x000000094e057220 */ /* 0x000fe20000400000 */
[C---:B------:R-:W-:Y:S01]  /*5c00*/  FFMA R3, R81.reuse, R82, R3 ;  /* 0x0000005251037223 */ /* 0x040fe20000000003 */
[----:B------:R-:W-:Y:S01]  /*5c10*/  LOP3.LUT R82, R90, 0xffff0000, RZ, 0xc0, !PT ;  /* 0xffff00005a527812 */ /* 0x000fe200078ec0ff */
[----:B------:R-:W-:Y:S01]  /*5c20*/  FFMA R7, R81, R84, R7 ;  /* 0x0000005451077223 */ /* 0x000fe20000000007 */
[----:B------:R-:W-:Y:S01]  /*5c30*/  LOP3.LUT R84, R91, 0xffff0000, RZ, 0xc0, !PT ;  /* 0xffff00005b547812 */ /* 0x000fe200078ec0ff */
[----:B------:R-:W-:Y:S01]  /*5c40*/  FFMA R4, R81, R83, R4 ;  /* 0x0000005351047223 */ /* 0x000fe20000000004 */
[----:B------:R-:W-:Y:S01]  /*5c50*/  SHF.L.U32 R83, R91, 0x10, RZ ;  /* 0x000000105b537819 */ /* 0x000fe200000006ff */
[----:B------:R-:W-:Y:S01]  /*5c60*/  FMUL R6, R78, R10 ;  /* 0x0000000a4e067220 */ /* 0x000fe20000400000 */
[----:B------:R-:W-:Y:S01]  /*5c70*/  F2FP.BF16.F32.PACK_AB R92, R2, R0 ;  /* 0x00000000025c723e */ /* 0x000fe200000010ff */
[----:B------:R-:W-:Y:S01]  /*5c80*/  FMUL R11, R78, R11 ;  /* 0x0000000b4e0b7220 */ /* 0x000fe20000400000 */
[----:B------:R-:W-:Y:S01]  /*5c90*/  F2FP.BF16.F32.PACK_AB R93, R7, R3 ;  /* 0x00000003075d723e */ /* 0x000fe200000010ff */
[C---:B------:R-:W-:Y:S01]  /*5ca0*/  FFMA R5, R81.reuse, R82, R5 ;  /* 0x0000005251057223 */ /* 0x040fe20000000005 */
[----:B------:R-:W-:Y:S01]  /*5cb0*/  SHF.L.U32 R82, R96, 0x10, RZ ;  /* 0x0000001060527819 */ /* 0x000fe200000006ff */
[----:B------:R-:W-:Y:S01]  /*5cc0*/  FFMA R6, R81, R83, R6 ;  /* 0x0000005351067223 */ /* 0x000fe20000000006 */
[----:B------:R-:W-:Y:S01]  /*5cd0*/  SHF.L.U32 R83, R98, 0x10, RZ ;  /* 0x0000001062537819 */ /* 0x000fe200000006ff */
[----:B------:R-:W-:Y:S01]  /*5ce0*/  FMUL R8, R78, R12 ;  /* 0x0000000c4e087220 */ /* 0x000fe20000400000 */
[----:B------:R-:W-:Y:S01]  /*5cf0*/  F2FP.BF16.F32.PACK_AB R94, R5, R4 ;  /* 0x00000004055e723e */ /* 0x000fe200000010ff */
[C---:B------:R-:W-:Y:S01]  /*5d00*/  FFMA R11, R81.reuse, R84, R11 ;  /* 0x00000054510b7223 */ /* 0x040fe2000000000b */
[----:B------:R-:W-:Y:S01]  /*5d10*/  LOP3.LUT R84, R96, 0xffff0000, RZ, 0xc0, !PT ;  /* 0xffff000060547812 */ /* 0x000fe200078ec0ff */
[C---:B------:R-:W-:Y:S01]  /*5d20*/  FMUL R9, R78.reuse, R13 ;  /* 0x0000000d4e097220 */ /* 0x040fe20000400000 */
[----:B------:R-:W-:Y:S01]  /*5d30*/  FFMA R8, R81, R82, R8 ;  /* 0x0000005251087223 */ /* 0x000fe20000000008 */
[----:B------:R-:W-:Y:S01]  /*5d40*/  SHF.L.U32 R82, R97, 0x10, RZ ;  /* 0x0000001061527819 */ /* 0x000fe200000006ff */
[C---:B------:R-:W-:Y:S01]  /*5d50*/  FMUL R10, R78.reuse, R14 ;  /* 0x0000000e4e0a7220 */ /* 0x040fe20000400000 */
[----:B------:R-:W-:Y:S01]  /*5d60*/  F2FP.BF16.F32.PACK_AB R95, R11, R6 ;  /* 0x000000060b5f723e */ /* 0x000fe200000010ff */
[----:B------:R-:W-:Y:S01]  /*5d70*/  FFMA R9, R81, R84, R9 ;  /* 0x0000005451097223 */ /* 0x000fe20000000009 */
[----:B------:R-:W-:Y:S01]  /*5d80*/  LOP3.LUT R84, R97, 0xffff0000, RZ, 0xc0, !PT ;  /* 0xffff000061547812 */ /* 0x000fe200078ec0ff */
[----:B------:R-:W-:Y:S01]  /*5d90*/  FMUL R15, R78, R15 ;  /* 0x0000000f4e0f7220 */ /* 0x000fe20000400000 */
[----:B------:R-:W-:Y:S01]  /*5da0*/  FFMA R10, R81, R82, R10 ;  /* 0x00000052510a7223 */ /* 0x000fe2000000000a */
[----:B------:R-:W-:Y:S01]  /*5db0*/  LOP3.LUT R82, R98, 0xffff0000, RZ, 0xc0, !PT ;  /* 0xffff000062527812 */ /* 0x000fe200078ec0ff */
[C---:B------:R-:W-:Y:S01]  /*5dc0*/  FMUL R12, R78.reuse, R16 ;  /* 0x000000104e0c7220 */ /* 0x040fe20000400000 */
[----:B------:R-:W-:Y:S01]  /*5dd0*/  F2FP.BF16.F32.PACK_AB R116, R9, R8 ;  /* 0x000000080974723e */ /* 0x000fe200000010ff */
[----:B------:R-:W-:Y:S01]  /*5de0*/  FMUL R13, R78, R17 ;  /* 0x000000114e0d7220 */ /* 0x000fe20000400000 */
[----:B------:R-:W-:Y:S01]  /*5df0*/  FFMA R15, R81, R84, R15 ;  /* 0x00000054510f7223 */ /* 0x000fe2000000000f */
[----:B------:R-:W-:Y:S01]  /*5e00*/  LOP3.LUT R84, R99, 0xffff0000, RZ, 0xc0, !PT ;  /* 0xffff000063547812 */ /* 0x000fe200078ec0ff */
[----:B------:R-:W-:Y:S01]  /*5e10*/  FFMA R12, R81, R83, R12 ;  /* 0x00000053510c7223 */ /* 0x000fe2000000000c */
[----:B------:R-:W-:Y:S01]  /*5e20*/  SHF.L.U32 R83, R99, 0x10, RZ ;  /* 0x0000001063537819 */ /* 0x000fe200000006ff */
[----:B------:R-:W-:Y:S01]  /*5e30*/  FFMA R13, R81, R82, R13 ;  /* 0x00000052510d7223 */ /* 0x000fe2000000000d */
[----:B------:R-:W-:Y:S01]  /*5e40*/  SHF.L.U32 R82, R104, 0x10, RZ ;  /* 0x0000001068527819 */ /* 0x000fe200000006ff */
[C---:B------:R-:W-:Y:S01]  /*5e50*/  FMUL R14, R78.reuse, R18 ;  /* 0x000000124e0e7220 */ /* 0x040fe20000400000 */
[----:B------:R-:W-:Y:S01]  /*5e60*/  F2FP.BF16.F32.PACK_AB R117, R15, R10 ;  /* 0x0000000a0f75723e */ /* 0x000fe200000010ff */
[C---:B------:R-:W-:Y:S01]  /*5e70*/  FMUL R19, R78.reuse, R19 ;  /* 0x000000134e137220 */ /* 0x040fe20000400000 */
[----:B------:R-:W-:Y:S01]  /*5e80*/  F2FP.BF16.F32.PACK_AB R118, R13, R12 ;  /* 0x0000000c0d76723e */ /* 0x000fe200000010ff */
[----:B------:R-:W-:Y:S01]  /*5e90*/  FMUL R16, R78, R20 ;  /* 0x000000144e107220 */ /* 0x000fe20000400000 */
[C---:B------:R-:W-:Y:S01]  /*5ea0*/  FFMA R14, R81.reuse, R83, R14 ;  /* 0x00000053510e7223 */ /* 0x040fe2000000000e */
[----:B------:R-:W-:Y:S01]  /*5eb0*/  SHF.L.U32 R83, R106, 0x10, RZ ;  /* 0x000000106a537819 */ /* 0x000fe200000006ff */
[C---:B------:R-:W-:Y:S01]  /*5ec0*/  FFMA R19, R81.reuse, R84, R19 ;  /* 0x0000005451137223 */ /* 0x040fe20000000013 */
[----:B------:R-:W-:Y:S01]  /*5ed0*/  LOP3.LUT R84, R104, 0xffff0000, RZ, 0xc0, !PT ;  /* 0xffff000068547812 */ /* 0x000fe200078ec0ff */
[----:B------:R-:W-:Y:S01]  /*5ee0*/  FFMA R16, R81, R82, R16 ;  /* 0x0000005251107223 */ /* 0x000fe20000000010 */
[----:B------:R-:W-:Y:S01]  /*5ef0*/  SHF.L.U32 R82, R105, 0x10, RZ ;  /* 0x0000001069527819 */ /* 0x000fe200000006ff */
[C---:B------:R-:W-:Y:S01]  /*5f00*/  FMUL R17, R78.reuse, R21 ;  /* 0x000000154e117220 */ /* 0x040fe20000400000 */
[----:B------:R-:W-:Y:S01]  /*5f10*/  F2FP.BF16.F32.PACK_AB R119, R19, R14 ;  /* 0x0000000e1377723e */ /* 0x000fe200000010ff */
[C---:B------:R-:W-:Y:S01]  /*5f20*/  FMUL R18, R78.reuse, R22 ;  /* 0x000000164e127220 */ /* 0x040fe20000400000 */
[----:B------:R-:W-:Y:S01]  /*5f30*/  FMUL R23, R78, R23 ;  /* 0x000000174e177220 */ /* 0x000fe20000400000 */
[C---:B------:R-:W-:Y:S01]  /*5f40*/  FFMA R17, R81.reuse, R84, R17 ;  /* 0x0000005451117223 */ /* 0x040fe20000000011 */
[----:B------:R-:W-:Y:S01]  /*5f50*/  LOP3.LUT R84, R106, 0xffff0000, RZ, 0xc0, !PT ;  /* 0xffff00006a547812 */ /* 0x000fe200078ec0ff */
[----:B------:R-:W-:Y:S01]  /*5f60*/  FFMA R18, R81, R82, R18 ;  /* 0x0000005251127223 */ /* 0x000fe20000000012 */
[----:B------:R-:W-:Y:S01]  /*5f70*/  LOP3.LUT R82, R105, 0xffff0000, RZ, 0xc0, !PT ;  /* 0xffff000069527812 */ /* 0x000fe200078ec0ff */
[C---:B------:R-:W-:Y:S01]  /*5f80*/  FMUL R20, R78.reuse, R24 ;  /* 0x000000184e147220 */ /* 0x040fe20000400000 */
[----:B------:R-:W-:Y:S01]  /*5f90*/  F2FP.BF16.F32.PACK_AB R124, R17, R16 ;  /* 0x00000010117c723e */ /* 0x000fe200000010ff */
[C---:B------:R-:W-:Y:S01]  /*5fa0*/  FMUL R21, R78.reuse, R25 ;  /* 0x000000194e157220 */ /* 0x040fe20000400000 */
[----:B------:R-:W-:Y:S01]  /*5fb0*/  FMUL R22, R78, R26 ;  /* 0x0000001a4e167220 */ /* 0x000fe20000400000 */
[C---:B------:R-:W-:Y:S01]  /*5fc0*/  FFMA R23, R81.reuse, R82, R23 ;  /* 0x0000005251177223 */ /* 0x040fe20000000017 */
[----:B------:R-:W-:Y:S01]  /*5fd0*/  SHF.L.U32 R82, R112, 0x10, RZ ;  /* 0x0000001070527819 */ /* 0x000fe200000006ff */
[C---:B------:R-:W-:Y:S01]  /*5fe0*/  FMUL R27, R78.reuse, R27 ;  /* 0x0000001b4e1b7220 */ /* 0x040fe20000400000 */
[----:B------:R-:W-:Y:S01]  /*5ff0*/  FFMA R20, R81, R83, R20 ;  /* 0x0000005351147223 */ /* 0x000fe20000000014 */
[----:B------:R-:W-:Y:S01]  /*6000*/  SHF.L.U32 R83, R113, 0x10, RZ ;  /* 0x0000001071537819 */ /* 0x000fe200000006ff */
[----:B------:R-:W-:Y:S01]  /*6010*/  FMUL R24, R78, R28 ;  /* 0x0000001c4e187220 */ /* 0x000fe20000400000 */
[----:B------:R-:W-:Y:S01]  /*6020*/  F2FP.BF16.F32.PACK_AB R125, R23, R18 ;  /* 0x00000012177d723e */ /* 0x000fe200000010ff */
[C---:B------:R-:W-:Y:S01]  /*6030*/  FFMA R21, R81.reuse, R84, R21 ;  /* 0x0000005451157223 */ /* 0x040fe20000000015 */
[----:B------:R-:W-:Y:S01]  /*6040*/  LOP3.LUT R84, R112, 0xffff0000, RZ, 0xc0, !PT ;  /* 0xffff000070547812 */ /* 0x000fe200078ec0ff */
[----:B------:R-:W-:Y:S01]  /*6050*/  FFMA R22, R81, R85, R22 ;  /* 0x0000005551167223 */ /* 0x000fe20000000016 */
[----:B------:R-:W-:Y:S01]  /*6060*/  SHF.L.U32 R85, R115, 0x10, RZ ;  /* 0x0000001073557819 */ /* 0x000fe200000006ff */
[----:B------:R-:W-:Y:S01]  /*6070*/  FFMA R27, R81, R86, R27 ;  /* 0x00000056511b7223 */ /* 0x000fe2000000001b */
[----:B------:R-:W-:Y:S01]  /*6080*/  F2FP.BF16.F32.PACK_AB R126, R21, R20 ;  /* 0x00000014157e723e */ /* 0x000fe200000010ff */
[----:B------:R-:W-:Y:S01]  /*6090*/  FFMA R24, R81, R82, R24 ;  /* 0x0000005251187223 */ /* 0x000fe20000000018 */
[----:B------:R-:W-:Y:S01]  /*60a0*/  LOP3.LUT R82, R113, 0xffff0000, RZ, 0xc0, !PT ;  /* 0xffff000071527812 */ /* 0x000fe200078ec0ff */
[C---:B------:R-:W-:Y:S01]  /*60b0*/  FMUL R25, R78.reuse, R29 ;  /* 0x0000001d4e197220 */ /* 0x040fe20000400000 */
[----:B------:R-:W-:Y:S01]  /*60c0*/  F2FP.BF16.F32.PACK_AB R127, R27, R22 ;  /* 0x000000161b7f723e */ /* 0x000fe200000010ff */
[C---:B------:R-:W-:Y:S01]  /*60d0*/  FMUL R26, R78.reuse, R30 ;  /* 0x0000001e4e1a7220 */ /* 0x040fe20000400000 */
[----:B------:R-:W-:Y:S01]  /*60e0*/  LOP3.LUT R86, R147, 0xffff0000, RZ, 0xc0, !PT ;  /* 0xffff000093567812 */ /* 0x000fe200078ec0ff */
[----:B------:R-:W-:Y:S01]  /*60f0*/  FMUL R31, R78, R31 ;  /* 0x0000001f4e1f7220 */ /* 0x000fe20000400000 */
[----:B------:R-:W-:Y:S01]  /*6100*/  FFMA R25, R81, R84, R25 ;  /* 0x0000005451197223 */ /* 0x000fe20000000019 */
[----:B------:R-:W-:Y:S01]  /*6110*/  LOP3.LUT R84, R115, 0xffff0000, RZ, 0xc0, !PT ;  /* 0xffff000073547812 */ /* 0x000fe200078ec0ff */
[C---:B------:R-:W-:Y:S01]  /*6120*/  FFMA R26, R81.reuse, R83, R26 ;  /* 0x00000053511a7223 */ /* 0x040fe2000000001a */
[C---:B------:R-:W-:Y:S01]  /*6130*/  SHF.L.U32 R83, R114.reuse, 0x10, RZ ;  /* 0x0000001072537819 */ /* 0x040fe200000006ff */
[C---:B------:R-:W-:Y:S01]  /*6140*/  FFMA R31, R81.reuse, R82, R31 ;  /* 0x00000052511f7223 */ /* 0x040fe2000000001f */
[----:B------:R-:W-:Y:S01]  /*6150*/  LOP3.LUT R82, R114, 0xffff0000, RZ, 0xc0, !PT ;  /* 0xffff000072527812 */ /* 0x000fe200078ec0ff */
[C---:B------:R-:W-:Y:S01]  /*6160*/  FMUL R28, R78.reuse, R32 ;  /* 0x000000204e1c7220 */ /* 0x040fe20000400000 */
[C---:B------:R-:W-:Y:S01]  /*6170*/  FMUL R29, R78.reuse, R33 ;  /* 0x000000214e1d7220 */ /* 0x040fe20000400000 */
[C---:B------:R-:W-:Y:S01]  /*6180*/  FMUL R30, R78.reuse, R34 ;  /* 0x000000224e1e7220 */ /* 0x040fe20000400000 */
[----:B------:R-:W-:Y:S01]  /*6190*/  FMUL R35, R78, R35 ;  /* 0x000000234e237220 */ /* 0x000fe20000400000 */
[----:B------:R-:W-:Y:S01]  /*61a0*/  FFMA R28, R81, R83, R28 ;  /* 0x00000053511c7223 */ /* 0x000fe2000000001c */
[----:B------:R-:W-:Y:S01]  /*61b0*/  SHF.L.U32 R83, R121, 0x10, RZ ;  /* 0x0000001079537819 */ /* 0x000fe200000006ff */
[C---:B------:R-:W-:Y:S01]  /*61c0*/  FFMA R29, R81.reuse, R82, R29 ;  /* 0x00000052511d7223 */ /* 0x040fe2000000001d */
[C---:B------:R-:W-:Y:S01]  /*61d0*/  SHF.L.U32 R82, R120.reuse, 0x10, RZ ;  /* 0x0000001078527819 */ /* 0x040fe200000006ff */
[----:B------:R-:W-:Y:S01]  /*61e0*/  FFMA R30, R81, R85, R30 ;  /* 0x00000055511e7223 */ /* 0x000fe2000000001e */
[----:B------:R-:W-:Y:S01]  /*61f0*/  SHF.L.U32 R85, R123, 0x10, RZ ;  /* 0x000000107b557819 */ /* 0x000fe200000006ff */
[C---:B------:R-:W-:Y:S01]  /*6200*/  FFMA R35, R81.reuse, R84, R35 ;  /* 0x0000005451237223 */ /* 0x040fe20000000023 */
[----:B------:R-:W-:Y:S01]  /*6210*/  LOP3.LUT R84, R120, 0xffff0000, RZ, 0xc0, !PT ;  /* 0xffff000078547812 */ /* 0x000fe200078ec0ff */
[C---:B------:R-:W-:Y:S01]  /*6220*/  FMUL R32, R78.reuse, R36 ;  /* 0x000000244e207220 */ /* 0x040fe20000400000 */
[C---:B------:R-:W-:Y:S01]  /*6230*/  FMUL R33, R78.reuse, R37 ;  /* 0x000000254e217220 */ /* 0x040fe20000400000 */
[----:B------:R-:W-:Y:S01]  /*6240*/  FMUL R34, R78, R38 ;  /* 0x000000264e227220 */ /* 0x000fe20000400000 */
[----:B------:R1:W-:Y:S01]  /*6250*/  STS.128 [R182+UR48+0x400], R92 ;  /* 0x0004005cb6007988 */ /* 0x0003e20008000c30 */
[----:B------:R-:W-:Y:S01]  /*6260*/  FFMA R32, R81, R82, R32 ;  /* 0x0000005251207223 */ /* 0x000fe20000000020 */
[----:B------:R-:W-:Y:S01]  /*6270*/  LOP3.LUT R82, R121, 0xffff0000, RZ, 0xc0, !PT ;  /* 0xffff000079527812 */ /* 0x000fe200078ec0ff */
[C---:B------:R-:W-:Y:S01]  /*6280*/  FFMA R33, R81.reuse, R84, R33 ;  /* 0x0000005451217223 */ /* 0x040fe20000000021 */
[----:B------:R-:W-:Y:S01]  /*6290*/  LOP3.LUT R84, R122, 0xffff0000, RZ, 0xc0, !PT ;  /* 0xffff00007a547812 */ /* 0x000fe200078ec0ff */
[----:B------:R-:W-:Y:S01]  /*62a0*/  FMUL R39, R78, R39 ;  /* 0x000000274e277220 */ /* 0x000fe20000400000 */
[C---:B------:R-:W-:Y:S01]  /*62b0*/  FFMA R34, R81.reuse, R83, R34 ;  /* 0x0000005351227223 */ /* 0x040fe20000000022 */
[----:B------:R-:W-:Y:S01]  /*62c0*/  SHF.L.U32 R83, R122, 0x10, RZ ;  /* 0x000000107a537819 */ /* 0x000fe200000006ff */
[C---:B------:R-:W-:Y:S01]  /*62d0*/  FMUL R36, R78.reuse, R40 ;  /* 0x000000284e247220 */ /* 0x040fe20000400000 */
[----:B------:R-:W-:Y:S01]  /*62e0*/  FFMA R39, R81, R82, R39 ;  /* 0x0000005251277223 */ /* 0x000fe20000000027 */
[----:B------:R-:W-:Y:S01]  /*62f0*/  LOP3.LUT R82, R123, 0xffff0000, RZ, 0xc0, !PT ;  /* 0xffff00007b527812 */ /* 0x000fe200078ec0ff */
[C---:B------:R-:W-:Y:S01]  /*6300*/  FMUL R37, R78.reuse, R41 ;  /* 0x000000294e257220 */ /* 0x040fe20000400000 */
[C---:B------:R-:W-:Y:S01]  /*6310*/  FMUL R38, R78.reuse, R42 ;  /* 0x0000002a4e267220 */ /* 0x040fe20000400000 */
[----:B------:R-:W-:Y:S01]  /*6320*/  FMUL R43, R78, R43 ;  /* 0x0000002b4e2b7220 */ /* 0x000fe20000400000 */
[C---:B------:R-:W-:Y:S01]  /*6330*/  FFMA R36, R81.reuse, R83, R36 ;  /* 0x0000005351247223 */ /* 0x040fe20000000024 */
[C---:B------:R-:W-:Y:S01]  /*6340*/  SHF.L.U32 R83, R128.reuse, 0x10, RZ ;  /* 0x0000001080537819 */ /* 0x040fe200000006ff */
[----:B------:R2:W-:Y:S01]  /*6350*/  STS.128 [R181+0x400], R116 ;  /* 0x00040074b5007388 */ /* 0x0005e20000000c00 */
[----:B------:R-:W-:Y:S01]  /*6360*/  FFMA R37, R81, R84, R37 ;  /* 0x0000005451257223 */ /* 0x000fe20000000025 */
[----:B------:R-:W-:Y:S01]  /*6370*/  LOP3.LUT R84, R129, 0xffff0000, RZ, 0xc0, !PT ;  /* 0xffff000081547812 */ /* 0x000fe200078ec0ff */
[----:B------:R-:W-:Y:S01]  /*6380*/  FFMA R38, R81, R85, R38 ;  /* 0x0000005551267223 */ /* 0x000fe20000000026 */
[----:B------:R-:W-:Y:S01]  /*6390*/  SHF.L.U32 R85, R129, 0x10, RZ ;  /* 0x0000001081557819 */ /* 0x000fe200000006ff */
        /* <DEDUP_REMOVED lines=8> */
[----:B------:R4:W-:Y:S01]  /*6420*/  STS.128 [R180+0x400], R124 ;  /* 0x0004007cb4007388 */ /* 0x0009e20000000c00 */
[C---:B------:R-:W-:Y:S01]  /*6430*/  FFMA R41, R81.reuse, R82, R41 ;  /* 0x0000005251297223 */ /* 0x040fe20000000029 */
[C---:B------:R-:W-:Y:S01]  /*6440*/  SHF.L.U32 R82, R130.reuse, 0x10, RZ ;  /* 0x0000001082527819 */ /* 0x040fe200000006ff */
[----:B------:R-:W-:Y:S01]  /*6450*/  FFMA R42, R81, R85, R42 ;  /* 0x00000055512a7223 */ /* 0x000fe2000000002a */
[----:B------:R-:W-:Y:S01]  /*6460*/  SHF.L.U32 R85, R137, 0x10, RZ ;  /* 0x0000001089557819 */ /* 0x000fe200000006ff */
[----:B------:R-:W-:Y:S01]  /*6470*/  FFMA R47, R81, R84, R47 ;  /* 0x00000054512f7223 */ /* 0x000fe2000000002f */
[----:B------:R-:W-:Y:S01]  /*6480*/  LOP3.LUT R84, R130, 0xffff0000, RZ, 0xc0, !PT ;  /* 0xffff000082547812 */ /* 0x000fe200078ec0ff */
[C---:B------:R-:W-:Y:S01]  /*6490*/  FMUL R44, R78.reuse, R48 ;  /* 0x000000304e2c7220 */ /* 0x040fe20000400000 */
[----:B-1----:R-:W-:Y:S01]  /*64a0*/  F2FP.BF16.F32.PACK_AB R92, R25, R24 ;  /* 0x00000018195c723e */ /* 0x002fe200000010ff */
[C---:B------:R-:W-:Y:S01]  /*64b0*/  FMUL R45, R78.reuse, R49 ;  /* 0x000000314e2d7220 */ /* 0x040fe20000400000 */
[----:B------:R-:W-:Y:S01]  /*64c0*/  F2FP.BF16.F32.PACK_AB R93, R31, R26 ;  /* 0x0000001a1f5d723e */ /* 0x000fe200000010ff */
[----:B------:R-:W-:Y:S01]  /*64d0*/  FMUL R46, R78, R50 ;  /* 0x000000324e2e7220 */ /* 0x000fe20000400000 */
[----:B------:R-:W-:Y:S01]  /*64e0*/  F2FP.BF16.F32.PACK_AB R94, R29, R28 ;  /* 0x0000001c1d5e723e */ /* 0x000fe200000010ff */
[----:B------:R-:W-:Y:S01]  /*64f0*/  FFMA R44, R81, R82, R44 ;  /* 0x00000052512c7223 */ /* 0x000fe2000000002c */
[----:B------:R-:W-:Y:S01]  /*6500*/  LOP3.LUT R82, R131, 0xffff0000, RZ, 0xc0, !PT ;  /* 0xffff000083527812 */ /* 0x000fe200078ec0ff */
[----:B------:R-:W-:Y:S01]  /*6510*/  FFMA R45, R81, R84, R45 ;  /* 0x00000054512d7223 */ /* 0x000fe2000000002d */
[----:B------:R-:W-:Y:S01]  /*6520*/  LOP3.LUT R84, R136, 0xffff0000, RZ, 0xc0, !PT ;  /* 0xffff000088547812 */ /* 0x000fe200078ec0ff */
[----:B------:R-:W-:Y:S01]  /*6530*/  FMUL R51, R78, R51 ;  /* 0x000000334e337220 */ /* 0x000fe20000400000 */
[----:B------:R-:W-:Y:S01]  /*6540*/  F2FP.BF16.F32.PACK_AB R95, R35, R30 ;  /* 0x0000001e235f723e */ /* 0x000fe200000010ff */
[----:B------:R-:W-:Y:S01]  /*6550*/  FFMA R46, R81, R83, R46 ;  /* 0x00000053512e7223 */ /* 0x000fe2000000002e */
[----:B------:R-:W-:Y:S01]  /*6560*/  SHF.L.U32 R83, R136, 0x10, RZ ;  /* 0x0000001088537819 */ /* 0x000fe200000006ff */
[C---:B------:R-:W-:Y:S01]  /*6570*/  FMUL R48, R78.reuse, R52 ;  /* 0x000000344e307220 */ /* 0x040fe20000400000 */
[----:B--2---:R-:W-:Y:S01]  /*6580*/  F2FP.BF16.F32.PACK_AB R116, R33, R32 ;  /* 0x000000202174723e */ /* 0x004fe200000010ff */
[----:B------:R-:W-:Y:S01]  /*6590*/  FFMA R51, R81, R82, R51 ;  /* 0x0000005251337223 */ /* 0x000fe20000000033 */
[----:B------:R-:W-:Y:S01]  /*65a0*/  LOP3.LUT R82, R137, 0xffff0000, RZ, 0xc0, !PT ;  /* 0xffff000089527812 */ /* 0x000fe200078ec0ff */
[----:B------:R1:W-:Y:S01]  /*65b0*/  STS.128 [R178+0x400], R92 ;  /* 0x0004005cb2007388 */ /* 0x0003e20000000c00 */
[----:B------:R-:W-:Y:S01]  /*65c0*/  F2FP.BF16.F32.PACK_AB R117, R39, R34 ;  /* 0x000000222775723e */ /* 0x000fe200000010ff */
[C---:B------:R-:W-:Y:S01]  /*65d0*/  FMUL R49, R78.reuse, R53 ;  /* 0x000000354e317220 */ /* 0x040fe20000400000 */
[----:B------:R-:W-:Y:S01]  /*65e0*/  F2FP.BF16.F32.PACK_AB R118, R37, R36 ;  /* 0x000000242576723e */ /* 0x000fe200000010ff */
[C---:B------:R-:W-:Y:S01]  /*65f0*/  FMUL R50, R78.reuse, R54 ;  /* 0x000000364e327220 */ /* 0x040fe20000400000 */
[----:B------:R-:W-:Y:S01]  /*6600*/  F2FP.BF16.F32.PACK_AB R119, R43, R38 ;  /* 0x000000262b77723e */ /* 0x000fe200000010ff */
[----:B------:R-:W-:Y:S01]  /*6610*/  FMUL R55, R78, R55 ;  /* 0x000000374e377220 */ /* 0x000fe20000400000 */
[----:B----4-:R-:W-:Y:S01]  /*6620*/  F2FP.BF16.F32.PACK_AB R124, R41, R40 ;  /* 0x00000028297c723e */ /* 0x010fe200000010ff */
[C---:B------:R-:W-:Y:S01]  /*6630*/  FFMA R48, R81.reuse, R83, R48 ;  /* 0x0000005351307223 */ /* 0x040fe20000000030 */
[C---:B------:R-:W-:Y:S01]  /*6640*/  FFMA R49, R81.reuse, R84, R49 ;  /* 0x0000005451317223 */ /* 0x040fe20000000031 */
[----:B------:R1:W-:Y:S01]  /*6650*/  STS.128 [R177+0x400], R116 ;  /* 0x00040074b1007388 */ /* 0x0003e20000000c00 */
[C---:B------:R-:W-:Y:S01]  /*6660*/  SHF.L.U32 R83, R138.reuse, 0x10, RZ ;  /* 0x000000108a537819 */ /* 0x040fe200000006ff */
[----:B------:R-:W-:Y:S01]  /*6670*/  FFMA R50, R81, R85, R50 ;  /* 0x0000005551327223 */ /* 0x000fe20000000032 */
[----:B------:R-:W-:Y:S01]  /*6680*/  SHF.L.U32 R85, R139, 0x10, RZ ;  /* 0x000000108b557819 */ /* 0x000fe200000006ff */
[----:B------:R-:W-:Y:S01]  /*6690*/  FFMA R55, R81, R82, R55 ;  /* 0x0000005251377223 */ /* 0x000fe20000000037 */
[----:B------:R-:W-:Y:S01]  /*66a0*/  LOP3.LUT R82, R138, 0xffff0000, RZ, 0xc0, !PT ;  /* 0xffff00008a527812 */ /* 0x000fe200078ec0ff */
[C---:B------:R-:W-:Y:S01]  /*66b0*/  FMUL R52, R78.reuse, R56 ;  /* 0x000000384e347220 */ /* 0x040fe20000400000 */
[----:B------:R-:W-:Y:S01]  /*66c0*/  LOP3.LUT R84, R139, 0xffff0000, RZ, 0xc0, !PT ;  /* 0xffff00008b547812 */ /* 0x000fe200078ec0ff */
[C---:B------:R-:W-:Y:S01]  /*66d0*/  FMUL R53, R78.reuse, R57 ;  /* 0x000000394e357220 */ /* 0x040fe20000400000 */
[C---:B------:R-:W-:Y:S01]  /*66e0*/  FMUL R54, R78.reuse, R58 ;  /* 0x0000003a4e367220 */ /* 0x040fe20000400000 */
[----:B------:R-:W-:Y:S01]  /*66f0*/  FMUL R59, R78, R59 ;  /* 0x0000003b4e3b7220 */ /* 0x000fe20000400000 */
[C---:B------:R-:W-:Y:S01]  /*6700*/  FFMA R52, R81.reuse, R83, R52 ;  /* 0x0000005351347223 */ /* 0x040fe20000000034 */
[C---:B------:R-:W-:Y:S01]  /*6710*/  FFMA R53, R81.reuse, R82, R53 ;  /* 0x0000005251357223 */ /* 0x040fe20000000035 */
[C---:B------:R-:W-:Y:S01]  /*6720*/  FFMA R54, R81.reuse, R85, R54 ;  /* 0x0000005551367223 */ /* 0x040fe20000000036 */
[----:B------:R-:W-:Y:S01]  /*6730*/  FFMA R59, R81, R84, R59 ;  /* 0x00000054513b7223 */ /* 0x000fe2000000003b */
[----:B------:R-:W-:Y:S01]  /*6740*/  SHF.L.U32 R82, R144, 0x10, RZ ;  /* 0x0000001090527819 */ /* 0x000fe200000006ff */
[----:B------:R-:W-:Y:S01]  /*6750*/  FMUL R56, R78, R60 ;  /* 0x0000003c4e387220 */ /* 0x000fe20000400000 */
[----:B------:R-:W-:Y:S01]  /*6760*/  LOP3.LUT R84, R144, 0xffff0000, RZ, 0xc0, !PT ;  /* 0xffff000090547812 */ /* 0x000fe200078ec0ff */
[C---:B------:R-:W-:Y:S01]  /*6770*/  FMUL R57, R78.reuse, R61 ;  /* 0x0000003d4e397220 */ /* 0x040fe20000400000 */
[----:B------:R-:W-:Y:S01]  /*6780*/  SHF.L.U32 R83, R145, 0x10, RZ ;  /* 0x0000001091537819 */ /* 0x000fe200000006ff */
[C---:B------:R-:W-:Y:S01]  /*6790*/  FMUL R58, R78.reuse, R62 ;  /* 0x0000003e4e3a7220 */ /* 0x040fe20000400000 */
[----:B------:R-:W-:Y:S01]  /*67a0*/  F2FP.BF16.F32.PACK_AB R125, R47, R42 ;  /* 0x0000002a2f7d723e */ /* 0x000fe200000010ff */
[----:B------:R-:W-:Y:S01]  /*67b0*/  FFMA R56, R81, R82, R56 ;  /* 0x0000005251387223 */ /* 0x000fe20000000038 */
[----:B------:R-:W-:Y:S01]  /*67c0*/  F2FP.BF16.F32.PACK_AB R126, R45, R44 ;  /* 0x0000002c2d7e723e */ /* 0x000fe200000010ff */
[----:B------:R-:W-:Y:S01]  /*67d0*/  FFMA R57, R81, R84, R57 ;  /* 0x0000005451397223 */ /* 0x000fe20000000039 */
[----:B------:R-:W-:Y:S01]  /*67e0*/  F2FP.BF16.F32.PACK_AB R127, R51, R46 ;  /* 0x0000002e337f723e */ /* 0x000fe200000010ff */
[----:B------:R-:W-:Y:S01]  /*67f0*/  FFMA R58, R81, R83, R58 ;  /* 0x00000053513a7223 */ /* 0x000fe2000000003a */
[----:B------:R-:W-:Y:S01]  /*6800*/  LOP3.LUT R82, R145, 0xffff0000, RZ, 0xc0, !PT ;  /* 0xffff000091527812 */ /* 0x000fe200078ec0ff */
[----:B------:R-:W-:Y:S01]  /*6810*/  FMUL R63, R78, R63 ;  /* 0x0000003f4e3f7220 */ /* 0x000fe20000400000 */
[----:B------:R-:W-:Y:S01]  /*6820*/  SHF.L.U32 R83, R146, 0x10, RZ ;  /* 0x0000001092537819 */ /* 0x000fe200000006ff */
[----:B------:R1:W-:Y:S01]  /*6830*/  STS.128 [R176+0x400], R124 ;  /* 0x0004007cb0007388 */ /* 0x0003e20000000c00 */
[----:B------:R-:W-:Y:S01]  /*6840*/  FMUL R60, R78, R64 ;  /* 0x000000404e3c7220 */ /* 0x000fe20000400000 */
[----:B------:R-:W-:Y:S01]  /*6850*/  LOP3.LUT R84, R146, 0xffff0000, RZ, 0xc0, !PT ;  /* 0xffff000092547812 */ /* 0x000fe200078ec0ff */
[C---:B------:R-:W-:Y:S01]  /*6860*/  FMUL R61, R78.reuse, R65 ;  /* 0x000000414e3d7220 */ /* 0x040fe20000400000 */
[----:B------:R-:W-:Y:S01]  /*6870*/  SHF.L.U32 R85, R147, 0x10, RZ ;  /* 0x0000001093557819 */ /* 0x000fe200000006ff */
[C---:B------:R-:W-:Y:S01]  /*6880*/  FMUL R62, R78.reuse, R66 ;  /* 0x000000424e3e7220 */ /* 0x040fe20000400000 */
[----:B------:R-:W-:Y:S01]  /*6890*/  FFMA R63, R81, R82, R63 ;  /* 0x00000052513f7223 */ /* 0x000fe2000000003f */
[----:B------:R-:W-:Y:S01]  /*68a0*/  FMUL R67, R78, R67 ;  /* 0x000000434e437220 */ /* 0x000fe20000400000 */
[----:B------:R-:W-:Y:S01]  /*68b0*/  F2FP.BF16.F32.PACK_AB R132, R49, R48 ;  /* 0x000000303184723e */ /* 0x000fe200000010ff */
[----:B------:R-:W-:Y:S01]  /*68c0*/  FFMA R60, R81, R83, R60 ;  /* 0x00000053513c7223 */ /* 0x000fe2000000003c */
[----:B------:R-:W-:Y:S01]  /*68d0*/  F2FP.BF16.F32.PACK_AB R133, R55, R50 ;  /* 0x000000323785723e */ /* 0x000fe200000010ff */
[----:B------:R-:W-:Y:S01]  /*68e0*/  FFMA R61, R81, R84, R61 ;  /* 0x00000054513d7223 */ /* 0x000fe2000000003d */
[----:B------:R-:W-:Y:S01]  /*68f0*/  F2FP.BF16.F32.PACK_AB R134, R53, R52 ;  /* 0x000000343586723e */ /* 0x000fe200000010ff */
[----:B------:R-:W-:Y:S01]  /*6900*/  FFMA R62, R81, R85, R62 ;  /* 0x00000055513e7223 */ /* 0x000fe2000000003e */
[----:B------:R-:W-:Y:S01]  /*6910*/  F2FP.BF16.F32.PACK_AB R135, R59, R54 ;  /* 0x000000363b87723e */ /* 0x000fe200000010ff */
[----:B------:R-:W-:Y:S01]  /*6920*/  FFMA R67, R81, R86, R67 ;  /* 0x0000005651437223 */ /* 0x000fe20000000043 */
[----:B------:R-:W-:Y:S02]  /*6930*/  F2FP.BF16.F32.PACK_AB R140, R57, R56 ;  /* 0x00000038398c723e */ /* 0x000fe400000010ff */
[----:B------:R-:W-:Y:S01]  /*6940*/  F2FP.BF16.F32.PACK_AB R141, R63, R58 ;  /* 0x0000003a3f8d723e */ /* 0x000fe200000010ff */
[----:B------:R1:W-:Y:S01]  /*6950*/  STS.128 [R175+0x400], R132 ;  /* 0x00040084af007388 */ /* 0x0003e20000000c00 */
[----:B------:R-:W-:Y:S02]  /*6960*/  F2FP.BF16.F32.PACK_AB R142, R61, R60 ;  /* 0x0000003c3d8e723e */ /* 0x000fe400000010ff */
[----:B------:R-:W-:Y:S05]  /*6970*/  F2FP.BF16.F32.PACK_AB R143, R67, R62 ;  /* 0x0000003e438f723e */ /* 0x000fea00000010ff */
[----:B------:R1:W-:Y:S01]  /*6980*/  STS.128 [R174+0x400], R140 ;  /* 0x0004008cae007388 */ /* 0x0003e20000000c00 */
[----:B------:R-:W-:Y:S01]  /*6990*/  @!PT LDS RZ, [RZ] ;  /* 0x00000000fffff984 */ /* 0x000fe20000000800 */
[----:B------:R-:W-:Y:S01]  /*69a0*/  @!PT LDS RZ, [RZ] ;  /* 0x00000000fffff984 */ /* 0x000fe20000000800 */
[----:B------:R-:W-:Y:S01]  /*69b0*/  @!PT LDS RZ, [RZ] ;  /* 0x00000000fffff984 */ /* 0x000fe20000000800 */
[----:B------:R-:W-:Y:S01]  /*69c0*/  @!PT LDS RZ, [RZ] ;  /* 0x00000000fffff984 */ /* 0x000fe20000000800 */
[----:B------:R2:W-:Y:S07]  /*69d0*/  MEMBAR.ALL.CTA ;  /* 0x0000000000007992 */ /* 0x0005ee0000008000 */
[----:B--2---:R-:W2:Y:S02]  /*69e0*/  FENCE.VIEW.ASYNC.S ;  /* 0x00000000000073c6 */ /* 0x004ea40000000000 */
[----:B--2---:R-:W-:Y:S06]  /*69f0*/  BAR.SYNC.DEFER_BLOCKING 0x1, 0x80 ;  /* 0x0042000000007b1d */ /* 0x004fec0000010000 */
[----:B------:R-:W-:Y:S05]  /*6a00*/  @P0 BRA `(.L_x_96) ;  /* 0x0000000000280947 */ /* 0x000fea0003800000 */
[----:B------:R-:W-:Y:S02]  /*6a10*/  UIADD3 UR4, UPT, UPT, UR48, 0x400, URZ ;  /* 0x0000040030047890 */ /* 0x000fe4000fffe0ff */
[----:B------:R-:W-:Y:S01]  /*6a20*/  UIADD3 UR6, UP0, UPT, UR52, 0x680, URZ ;  /* 0x0000068034067890 */ /* 0x000fe2000ff1e0ff */
[----:B------:R-:W-:Y:S03]  /*6a30*/  UMOV UR43, UR36 ;  /* 0x00000024002b7c82 */ /* 0x000fe60008000000 */
[----:B------:R-:W-:Y:S01]  /*6a40*/  MOV R163, UR4 ;  /* 0x0000000400a37c02 */ /* 0x000fe20008000f00 */
[----:B------:R-:W-:Y:S03]  /*6a50*/  UIADD3.X UR7, UPT, UPT, URZ, UR53, URZ, UP0, !UPT ;  /* 0x00000035ff077290 */ /* 0x000fe600087fe4ff */
[----:B------:R-:W-:Y:S11]  /*6a60*/  R2UR UR40, R163 ;  /* 0x00000000a32872ca */ /* 0x000ff600000e0000 */
[----:B------:R-:W-:Y:S02]  /*6a70*/  @!UPT UIADD3 URZ, UPT, UPT, URZ, URZ, URZ ;  /* 0x000000fffffff290 */ /* 0x000fe4000fffe0ff */
[----:B------:R2:W-:Y:S01]  /*6a80*/  UTMASTG.3D [UR40], [UR6] ;  /* 0x00000028060073b5 */ /* 0x0005e20008010000 */
[----:B------:R0:W-:Y:S01]  /*6a90*/  UTMACMDFLUSH ;  /* 0x00000000000079b7 */ /* 0x0001e20000000000 */
[----:B--2---:R-:W-:Y:S04]  /*6aa0*/  DEPBAR.LE SB0, 0x1 ;  /* 0x000080400000791a */ /* 0x004fe80000000000 */
.L_x_96:
[----:B------:R-:W-:Y:S05]  /*6ab0*/  BSYNC.RECONVERGENT B0 ;  /* 0x0000000000007941 */ /* 0x000fea0003800200 */
.L_x_95:
[----:B------:R-:W-:Y:S01]  /*6ac0*/  BAR.SYNC.DEFER_BLOCKING 0x1, 0x80 ;  /* 0x0042000000007b1d */ /* 0x000fe20000010000 */
[----:B------:R-:W-:Y:S01]  /*6ad0*/  ISETP.NE.AND P1, PT, R179, RZ, PT ;  /* 0x000000ffb300720c */ /* 0x000fe20003f25270 */
[----:B------:R-:W-:Y:S01]  /*6ae0*/  UISETP.NE.AND UP0, UPT, UR49, URZ, UPT ;  /* 0x000000ff3100728c */ /* 0x000fe2000bf05270 */
[----:B------:R-:W-:Y:S11]  /*6af0*/  LEA R3, R101, UR48, 0x3 ;  /* 0x0000003065037c11 */ /* 0x000ff6000f8e18ff */
[----:B------:R-:W-:Y:S01]  /*6b00*/  @P1 SHF.L.U32 R2, R167, 0x1f, RZ ;  /* 0x0000001fa7021819 */ /* 0x000fe200000006ff */
[----:B------:R-:W-:Y:S06]  /*6b10*/  BRA.U !UP0, `(.L_x_97) ;  /* 0x0000000108247547 */ /* 0x000fec000b800000 */
[----:B------:R-:W-:Y:S01]  /*6b20*/  IMAD.U32 R5, RZ, RZ, UR51 ;  /* 0x00000033ff057e24 */ /* 0x000fe2000f8e00ff */
[----:B------:R-:W-:Y:S01]  /*6b30*/  MOV R0, UR37 ;  /* 0x0000002500007c02 */ /* 0x000fe20008000f00 */
[----:B------:R-:W-:Y:S03]  /*6b40*/  UIADD3 UR51, UPT, UPT, UR51, 0x1, URZ ;  /* 0x0000000133337890 */ /* 0x000fe6000fffe0ff */
[----:B------:R-:W-:Y:S01]  /*6b50*/  @P1 LEA R5, R5, UR48, 0x3 ;  /* 0x0000003005051c11 */ /* 0x000fe2000f8e18ff */
[----:B------:R-:W-:Y:S04]  /*6b60*/  UISETP.NE.AND UP0, UPT, UR51, 0x4, UPT ;  /* 0x000000043300788c */ /* 0x000fe8000bf05270 */
[----:B------:R-:W-:Y:S01]  /*6b70*/  @P1 VIADD R5, R5, 0x50 ;  /* 0x0000005005051836 */ /* 0x000fe20000000000 */
[----:B------:R-:W-:Y:S04]  /*6b80*/  USEL UR51, UR51, URZ, UP0 ;  /* 0x000000ff33337287 */ /* 0x000fe80008000000 */
[----:B------:R-:W-:Y:S04]  /*6b90*/  @P1 PRMT R0, R0, 0x654, R5 ;  /* 0x0000065400001816 */ /* 0x000fe80000000005 */
[----:B------:R2:W-:Y:S04]  /*6ba0*/  @P1 SYNCS.ARRIVE.TRANS64.RED.A1T0 RZ, [R0+URZ], RZ ;  /* 0x000000ff00ff19a7 */ /* 0x0005e800081004ff */
.L_x_97:
[----:B------:R-:W4:Y:S01]  /*6bb0*/  @P1 SYNCS.PHASECHK.TRANS64.TRYWAIT P0, [R3+URZ+0x30], R2 ;  /* 0x00003002030015a7 */ /* 0x000f2200080011ff */
[----:B------:R-:W-:Y:S01]  /*6bc0*/  BSSY B1, `(.L_x_98) ;  /* 0x000001f000017945 */ /* 0x000fe20003800000 */
[----:B----4-:R-:W-:Y:S03]  /*6bd0*/  @P1 SEL R103, RZ, 0x1, !P0 ;  /* 0x00000001ff671807 */ /* 0x010fe60004000000 */
[----:B------:R-:W-:Y:S05]  /*6be0*/  @!P1 BRA `(.L_x_99) ;  /* 0x0000000000709947 */ /* 0x000fea0003800000 */
[----:B------:R-:W-:Y:S01]  /*6bf0*/  ISETP.NE.AND P1, PT, R109, RZ, PT ;  /* 0x000000ff6d00720c */ /* 0x000fe20003f25270 */
[----:B------:R-:W-:Y:S01]  /*6c00*/  BSSY B0, `(.L_x_100) ;  /* 0x000000b000007945 */ /* 0x000fe20003800000 */
[----:B------:R-:W-:Y:S11]  /*6c10*/  ISETP.NE.AND P0, PT, R103, RZ, PT ;  /* 0x000000ff6700720c */ /* 0x000ff60003f05270 */
[----:B------:R-:W-:Y:S05]  /*6c20*/  @P1 IMAD R4, R101, 0x4000, R182 ;  /* 0x0000400065041824 */ /* 0x000fea00078e02b6 */
[----:B------:R-:W-:Y:S04]  /*6c30*/  @P1 IADD3 R9, PT, PT, R4, UR48, RZ ;  /* 0x0000003004091c10 */ /* 0x000fe8000fffe0ff */
[----:B------:R-:W-:Y:S01]  /*6c40*/  @P1 IADD3 R7, PT, PT, R102, R9, RZ ;  /* 0x0000000966071210 */ /* 0x000fe20007ffe0ff */
[--C-:B------:R-:W-:Y:S02]  /*6c50*/  @P1 IMAD.IADD R5, R100, 0x1, R9.reuse ;  /* 0x0000000164051824 */ /* 0x100fe400078e0209 */
[----:B------:R-:W-:Y:S01]  /*6c60*/  @P1 IMAD.IADD R2, R108, 0x1, R9 ;  /* 0x000000016c021824 */ /* 0x000fe200078e0209 */
[----:B------:R-:W-:Y:S06]  /*6c70*/  @P0 BRA `(.L_x_101) ;  /* 0x00000000000c0947 */ /* 0x000fec0003800000 */
[----:B--2---:R-:W-:Y:S04]  /*6c80*/  SHF.L.U32 R0, R167, 0x1f, RZ ;  /* 0x0000001fa7007819 */ /* 0x004fe800000006ff */
[----:B------:R-:W2:Y:S02]  /*6c90*/  SYNCS.PHASECHK.TRANS64.TRYWAIT P0, [R3+URZ+0x30], R0 ;  /* 0x00003000030075a7 */ /* 0x000ea400080011ff */
[----:B--2---:R-:W-:Y:S05]  /*6ca0*/  @!P0 BRA `(.L_x_102) ;  /* 0x0000004400f48947 */ /* 0x004fea0003800000 */
.L_x_101:
[----:B------:R-:W-:Y:S05]  /*6cb0*/  BSYNC B0 ;  /* 0x0000000000007941 */ /* 0x000fea0003800000 */
.L_x_100:
[----:B------:R-:W-:Y:S01]  /*6cc0*/  ISETP.NE.AND P0, PT, R109, RZ, PT ;  /* 0x000000ff6d00720c */ /* 0x000fe20003f05270 */
[----:B------:R-:W-:Y:S11]  /*6cd0*/  VIADD R101, R101, 0x1 ;  /* 0x0000000165657836 */ /* 0x000ff60000000000 */
[----:B------:R-:W-:Y:S01]  /*6ce0*/  @!UPT UIADD3 URZ, UPT, UPT, URZ, URZ, URZ ;  /* 0x000000fffffff290 */ /* 0x000fe2000fffe0ff */
[----:B------:R4:W1:Y:S01]  /*6cf0*/  @P0 LDS.128 R88, [R4+UR48+0x400] ;  /* 0x0004003004580984 */ /* 0x0008620008000c00 */
[--C-:B--2---:R-:W-:Y:S01]  /*6d00*/  @P0 IMAD.IADD R3, R102, 0x1, R5.reuse ;  /* 0x0000000166030824 */ /* 0x104fe200078e0205 */
[C---:B------:R-:W-:Y:S01]  /*6d10*/  @P0 IADD3 R0, PT, PT, R108.reuse, R7, RZ ;  /* 0x000000076c000210 */ /* 0x040fe20007ffe0ff */
[C---:B------:R-:W-:Y:S01]  /*6d20*/  @P0 IMAD.IADD R6, R108.reuse, 0x1, R5 ;  /* 0x000000016c060824 */ /* 0x040fe200078e0205 */
[----:B------:R4:W2:Y:S02]  /*6d30*/  @P0 LDS.128 R96, [R2+0x400] ;  /* 0x0004000002600984 */ /* 0x0008a40000000c00 */
[----:B------:R-:W-:Y:S02]  /*6d40*/  @P0 IADD3 R8, PT, PT, R108, R3, RZ ;  /* 0x000000036c080210 */ /* 0x000fe40007ffe0ff */
[----:B------:R4:W1:Y:S04]  /*6d50*/  @P0 LDS.128 R104, [R7+0x400] ;  /* 0x0004000007680984 */ /* 0x0008680000000c00 */
[----:B------:R4:W1:Y:S04]  /*6d60*/  @P0 LDS.128 R112, [R0+0x400] ;  /* 0x0004000000700984 */ /* 0x0008680000000c00 */
[----:B------:R4:W1:Y:S04]  /*6d70*/  @P0 LDS.128 R120, [R5+0x400] ;  /* 0x0004000005780984 */ /* 0x0008680000000c00 */
[----:B------:R4:W1:Y:S04]  /*6d80*/  @P0 LDS.128 R128, [R6+0x400] ;  /* 0x0004000006800984 */ /* 0x0008680000000c00 */
[----:B------:R4:W1:Y:S04]  /*6d90*/  @P0 LDS.128 R136, [R3+0x400] ;  /* 0x0004000003880984 */ /* 0x0008680000000c00 */
[----:B------:R4:W1:Y:S02]  /*6da0*/  @P0 LDS.128 R144, [R8+0x400] ;  /* 0x0004000008900984 */ /* 0x0008640000000c00 */
.L_x_99:
[----:B------:R-:W-:Y:S05]  /*6db0*/  BSYNC B1 ;  /* 0x0000000000017941 */ /* 0x000fea0003800000 */
.L_x_98:
[----:B----4-:R-:W-:Y:S05]  /*6dc0*/  VIADD R3, R80, 0x40 ;  /* 0x0000004050037836 */ /* 0x010fea0000000000 */
[----:B------:R-:W-:Y:S04]  /*6dd0*/  SHF.R.U32.HI R3, RZ, 0x15, R3 ;  /* 0x00000015ff037819 */ /* 0x000fe80000011603 */
[----:B------:R-:W-:Y:S11]  /*6de0*/  LOP3.LUT P0, RZ, R3, 0x3, R162, 0x48, !PT ;  /* 0x0000000303ff7812 */ /* 0x000ff600078048a2 */
[----:B------:R-:W-:Y:S02]  /*6df0*/  @!UPT UIADD3 URZ, UPT, UPT, URZ, URZ, URZ ;  /* 0x000000fffffff290 */ /* 0x000fe4000fffe0ff */
        /* <DEDUP_REMOVED lines=17> */
.L_x_103:
[----:B------:R-:W-:Y:S01]  /*6f10*/  ISETP.NE.AND P6, PT, R179, RZ, PT ;  /* 0x000000ffb300720c */ /* 0x000fe20003fc5270 */
[----:B------:R-:W-:Y:S05]  /*6f20*/  WARPSYNC.ALL ;  /* 0x0000000000007948 */ /* 0x000fea0003800000 */
[----:B------:R-:W-:Y:S01]  /*6f30*/  R2UR UR4, R80 ;  /* 0x00000000500472ca */ /* 0x000fe200000e0000 */
[----:B------:R-:W-:Y:S01]  /*6f40*/  BSSY.RECONVERGENT B0, `(.L_x_104) ;  /* 0x0000103000007945 */ /* 0x000fe20003800200 */
[----:B--2---:R-:W-:Y:S02]  /*6f50*/  MOV R0, UR51 ;  /* 0x0000003300007c02 */ /* 0x004fe40008000f00 */
[----:B------:R-:W-:Y:S02]  /*6f60*/  MOV R85, UR37 ;  /* 0x0000002500557c02 */ /* 0x000fe40008000f00 */
[----:B-1----:R-:W-:Y:S02]  /*6f70*/  SHF.L.U32 R82, R88, 0x10, RZ ;  /* 0x0000001058527819 */ /* 0x002fe400000006ff */
[----:B------:R-:W-:Y:S02]  /*6f80*/  @P6 LEA R0, R0, UR48, 0x3 ;  /* 0x0000003000006c11 */ /* 0x000fe4000f8e18ff */
[----:B------:R-:W-:Y:S02]  /*6f90*/  LOP3.LUT R83, R88, 0xffff0000, RZ, 0xc0, !PT ;  /* 0xffff000058537812 */ /* 0x000fe400078ec0ff */
[----:B------:R-:W-:Y:S01]  /*6fa0*/  @P6 IADD3 R0, PT, PT, R0, 0x50, RZ ;  /* 0x0000005000006810 */ /* 0x000fe20007ffe0ff */
[----:B------:R-:W1:Y:S01]  /*6fb0*/  LDTM.x64 R4, tmem[UR4+0x40] ;  /* 0x00004004000479ee */ /* 0x000e620008340000 */
[----:B------:R-:W-:Y:S02]  /*6fc0*/  SHF.L.U32 R84, R89, 0x10, RZ ;  /* 0x0000001059547819 */ /* 0x000fe400000006ff */
[----:B------:R-:W-:Y:S02]  /*6fd0*/  @P6 PRMT R85, R85, 0x654, R0 ;  /* 0x0000065455556816 */ /* 0x000fe40000000000 */
[----:B------:R-:W-:Y:S02]  /*6fe0*/  LOP3.LUT R86, R89, 0xffff0000, RZ, 0xc0, !PT ;  /* 0xffff000059567812 */ /* 0x000fe400078ec0ff */
[----:B------:R-:W-:Y:S01]  /*6ff0*/  ISETP.NE.AND P0, PT, R170, RZ, PT ;  /* 0x000000ffaa00720c */ /* 0x000fe20003f05270 */
[C---:B-1----:R-:W-:Y:S01]  /*7000*/  FMUL R0, R78.reuse, R4 ;  /* 0x000000044e007220 */ /* 0x042fe20000400000 */
[C---:B------:R-:W-:Y:S01]  /*7010*/  FMUL R2, R78.reuse, R5 ;  /* 0x000000054e027220 */ /* 0x040fe20000400000 */
[C---:B------:R-:W-:Y:S01]  /*7020*/  FMUL R3, R78.reuse, R6 ;  /* 0x000000064e037220 */ /* 0x040fe20000400000 */
[----:B------:R-:W-:Y:S01]  /*7030*/  FMUL R7, R78, R7 ;  /* 0x000000074e077220 */ /* 0x000fe20000400000 */
[C---:B------:R-:W-:Y:S01]  /*7040*/  FFMA R0, R81.reuse, R82, R0 ;  /* 0x0000005251007223 */ /* 0x040fe20000000000 */
[C---:B------:R-:W-:Y:S01]  /*7050*/  LOP3.LUT R82, R90.reuse, 0xffff0000, RZ, 0xc0, !PT ;  /* 0xffff00005a527812 */ /* 0x040fe200078ec0ff */
[C---:B------:R-:W-:Y:S01]  /*7060*/  FFMA R2, R81.reuse, R83, R2 ;  /* 0x0000005351027223 */ /* 0x040fe20000000002 */
[----:B------:R-:W-:Y:S01]  /*7070*/  SHF.L.U32 R83, R90, 0x10, RZ ;  /* 0x000000105a537819 */ /* 0x000fe200000006ff */
[C---:B------:R-:W-:Y:S01]  /*7080*/  FFMA R3, R81.reuse, R84, R3 ;  /* 0x0000005451037223 */ /* 0x040fe20000000003 */
[----:B------:R-:W-:Y:S01]  /*7090*/  FMUL R4, R78, R8 ;  /* 0x000000084e047220 */ /* 0x000fe20000400000 */
[----:B------:R-:W-:Y:S01]  /*70a0*/  FFMA R7, R81, R86, R7 ;  /* 0x0000005651077223 */ /* 0x000fe20000000007 */
[----:B------:R-:W-:Y:S01]  /*70b0*/  F2FP.BF16.F32.PACK_AB R92, R2, R0 ;  /* 0x00000000025c723e */ /* 0x000fe200000010ff */
[C---:B------:R-:W-:Y:S01]  /*70c0*/  FMUL R5, R78.reuse, R9 ;  /* 0x000000094e057220 */ /* 0x040fe20000400000 */
[----:B------:R-:W-:Y:S01]  /*70d0*/  LOP3.LUT R0, R91, 0xffff0000, RZ, 0xc0, !PT ;  /* 0xffff00005b007812 */ /* 0x000fe200078ec0ff */
[----:B------:R-:W-:Y:S01]  /*70e0*/  FFMA R4, R81, R83, R4 ;  /* 0x0000005351047223 */ /* 0x000fe20000000004 */
[----:B------:R-:W-:Y:S01]  /*70f0*/  SHF.L.U32 R83, R91, 0x10, RZ ;  /* 0x000000105b537819 */ /* 0x000fe200000006ff */
[----:B------:R-:W-:Y:S01]  /*7100*/  FFMA R5, R81, R82, R5 ;  /* 0x0000005251057223 */ /* 0x000fe20000000005 */
[----:B------:R-:W-:Y:S01]  /*7110*/  F2FP.BF16.F32.PACK_AB R93, R7, R3 ;  /* 0x00000003075d723e */ /* 0x000fe200000010ff */
[----:B------:R-:W-:Y:S01]  /*7120*/  FMUL R6, R78, R10 ;  /* 0x0000000a4e067220 */ /* 0x000fe20000400000 */
[----:B------:R-:W-:Y:S01]  /*7130*/  SHF.L.U32 R3, R96, 0x10, RZ ;  /* 0x0000001060037819 */ /* 0x000fe200000006ff */
[----:B------:R-:W-:Y:S01]  /*7140*/  FMUL R11, R78, R11 ;  /* 0x0000000b4e0b7220 */ /* 0x000fe20000400000 */
[----:B------:R-:W-:Y:S01]  /*7150*/  LOP3.LUT R2, R96, 0xffff0000, RZ, 0xc0, !PT ;  /* 0xffff000060027812 */ /* 0x000fe200078ec0ff */
[C---:B------:R-:W-:Y:S01]  /*7160*/  FMUL R8, R78.reuse, R12 ;  /* 0x0000000c4e087220 */ /* 0x040fe20000400000 */
[----:B------:R-:W-:Y:S01]  /*7170*/  LOP3.LUT R82, R107, 0xffff0000, RZ, 0xc0, !PT ;  /* 0xffff00006b527812 */ /* 0x000fe200078ec0ff */
[----:B------:R-:W-:Y:S01]  /*7180*/  FMUL R9, R78, R13 ;  /* 0x0000000d4e097220 */ /* 0x000fe20000400000 */
[----:B------:R-:W-:Y:S01]  /*7190*/  F2FP.BF16.F32.PACK_AB R94, R5, R4 ;  /* 0x00000004055e723e */ /* 0x000fe200000010ff */
[C---:B------:R-:W-:Y:S01]  /*71a0*/  FFMA R6, R81.reuse, R83, R6 ;  /* 0x0000005351067223 */ /* 0x040fe20000000006 */
[----:B------:R-:W-:Y:S01]  /*71b0*/  SHF.L.U32 R83, R104, 0x10, RZ ;  /* 0x0000001068537819 */ /* 0x000fe200000006ff */
[----:B------:R-:W-:Y:S01]  /*71c0*/  FFMA R11, R81, R0, R11 ;  /* 0x00000000510b7223 */ /* 0x000fe2000000000b */
[----:B------:R-:W-:Y:S01]  /*71d0*/  SHF.L.U32 R0, R97, 0x10, RZ ;  /* 0x0000001061007819 */ /* 0x000fe200000006ff */
[C---:B------:R-:W-:Y:S01]  /*71e0*/  FFMA R8, R81.reuse, R3, R8 ;  /* 0x0000000351087223 */ /* 0x040fe20000000008 */
[----:B------:R-:W-:Y:S01]  /*71f0*/  SHF.L.U32 R3, R98, 0x10, RZ ;  /* 0x0000001062037819 */ /* 0x000fe200000006ff */
[----:B------:R-:W-:Y:S01]  /*7200*/  FFMA R9, R81, R2, R9 ;  /* 0x0000000251097223 */ /* 0x000fe20000000009 */
[----:B------:R-:W-:Y:S01]  /*7210*/  LOP3.LUT R2, R97, 0xffff0000, RZ, 0xc0, !PT ;  /* 0xffff000061027812 */ /* 0x000fe200078ec0ff */
[C---:B------:R-:W-:Y:S01]  /*7220*/  FMUL R10, R78.reuse, R14 ;  /* 0x0000000e4e0a7220 */ /* 0x040fe20000400000 */
[----:B------:R-:W-:Y:S01]  /*7230*/  F2FP.BF16.F32.PACK_AB R95, R11, R6 ;  /* 0x000000060b5f723e */ /* 0x000fe200000010ff */
[C---:B------:R-:W-:Y:S01]  /*7240*/  FMUL R15, R78.reuse, R15 ;  /* 0x0000000f4e0f7220 */ /* 0x040fe20000400000 */
[----:B------:R-:W-:Y:S01]  /*7250*/  F2FP.BF16.F32.PACK_AB R116, R9, R8 ;  /* 0x000000080974723e */ /* 0x000fe200000010ff */
[----:B------:R-:W-:Y:S01]  /*7260*/  FMUL R12, R78, R16 ;  /* 0x000000104e0c7220 */ /* 0x000fe20000400000 */
[C---:B------:R-:W-:Y:S01]  /*7270*/  FFMA R10, R81.reuse, R0, R10 ;  /* 0x00000000510a7223 */ /* 0x040fe2000000000a */
[----:B------:R-:W-:Y:S01]  /*7280*/  LOP3.LUT R0, R98, 0xffff0000, RZ, 0xc0, !PT ;  /* 0xffff000062007812 */ /* 0x000fe200078ec0ff */
[----:B------:R-:W-:Y:S01]  /*7290*/  FFMA R15, R81, R2, R15 ;  /* 0x00000002510f7223 */ /* 0x000fe2000000000f */
        /* <DEDUP_REMOVED lines=9> */
[----:B------:R-:W-:Y:S01]  /*7330*/  FMUL R16, R78, R20 ;  /* 0x000000144e107220 */ /* 0x000fe20000400000 */
[----:B------:R-:W-:Y:S01]  /*7340*/  FFMA R14, R81, R3, R14 ;  /* 0x00000003510e7223 */ /* 0x000fe2000000000e */
[----:B------:R-:W-:Y:S01]  /*7350*/  SHF.L.U32 R3, R106, 0x10, RZ ;  /* 0x000000106a037819 */ /* 0x000fe200000006ff */
[C---:B------:R-:W-:Y:S01]  /*7360*/  FMUL R17, R78.reuse, R21 ;  /* 0x000000154e117220 */ /* 0x040fe20000400000 */
[----:B------:R-:W-:Y:S01]  /*7370*/  F2FP.BF16.F32.PACK_AB R118, R13, R12 ;  /* 0x0000000c0d76723e */ /* 0x000fe200000010ff */
[----:B------:R-:W-:Y:S01]  /*7380*/  FFMA R19, R81, R2, R19 ;  /* 0x0000000251137223 */ /* 0x000fe20000000013 */
[----:B------:R-:W-:Y:S01]  /*7390*/  SHF.L.U32 R2, R105, 0x10, RZ ;  /* 0x0000001069027819 */ /* 0x000fe200000006ff */
        /* <DEDUP_REMOVED lines=12> */
[C---:B------:R-:W-:Y:S01]  /*7460*/  FFMA R23, R81.reuse, R0, R23 ;  /* 0x0000000051177223 */ /* 0x040fe20000000017 */
[----:B------:R-:W-:Y:S01]  /*7470*/  SHF.L.U32 R0, R112, 0x10, RZ ;  /* 0x0000001070007819 */ /* 0x000fe200000006ff */
[C---:B------:R-:W-:Y:S01]  /*7480*/  FMUL R22, R78.reuse, R26 ;  /* 0x0000001a4e167220 */ /* 0x040fe20000400000 */
[----:B------:R-:W-:Y:S01]  /*7490*/  FMUL R27, R78, R27 ;  /* 0x0000001b4e1b7220 */ /* 0x000fe20000400000 */
        /* <DEDUP_REMOVED lines=9> */
[----:B------:R-:W-:Y:S01]  /*7530*/  LOP3.LUT R82, R115, 0xffff0000, RZ, 0xc0, !PT ;  /* 0xffff000073527812 */ /* 0x000fe200078ec0ff */
[----:B------:R-:W-:Y:S01]  /*7540*/  FFMA R24, R81, R0, R24 ;  /* 0x0000000051187223 */ /* 0x000fe20000000018 */
[----:B------:R-:W-:Y:S01]  /*7550*/  SHF.L.U32 R0, R113, 0x10, RZ ;  /* 0x0000001071007819 */ /* 0x000fe200000006ff */
[C---:B------:R-:W-:Y:S01]  /*7560*/  FMUL R25, R78.reuse, R29 ;  /* 0x0000001d4e197220 */ /* 0x040fe20000400000 */
[----:B------:R-:W-:Y:S01]  /*7570*/  F2FP.BF16.F32.PACK_AB R126, R21, R20 ;  /* 0x00000014157e723e */ /* 0x000fe200000010ff */
[----:B------:R-:W-:Y:S01]  /*7580*/  FMUL R26, R78, R30 ;  /* 0x0000001e4e1a7220 */ /* 0x000fe20000400000 */
[----:B------:R-:W-:Y:S01]  /*7590*/  F2FP.BF16.F32.PACK_AB R127, R27, R22 ;  /* 0x000000161b7f723e */ /* 0x000fe200000010ff */
        /* <DEDUP_REMOVED lines=38> */
[----:B------:R1:W-:Y:S01]  /*7800*/  STS.128 [R182+UR48+0x4400], R92 ;  /* 0x0044005cb6007988 */ /* 0x0003e20008000c30 */
        /* <DEDUP_REMOVED lines=12> */
[----:B------:R2:W-:Y:S01]  /*78d0*/  STS.128 [R181+0x4400], R116 ;  /* 0x00440074b5007388 */ /* 0x0005e20000000c00 */
        /* <DEDUP_REMOVED lines=12> */
[----:B------:R4:W-:Y:S01]  /*79a0*/  STS.128 [R180+0x4400], R124 ;  /* 0x0044007cb4007388 */ /* 0x0009e20000000c00 */
[----:B------:R-:W-:Y:S01]  /*79b0*/  FMUL R51, R78, R51 ;  /* 0x000000334e337220 */ /* 0x000fe20000400000 */
[C---:B------:R-:W-:Y:S01]  /*79c0*/  FFMA R44, R81.reuse, R3, R44 ;  /* 0x00000003512c7223 */ /* 0x040fe2000000002c */
[C---:B------:R-:W-:Y:S01]  /*79d0*/  SHF.L.U32 R3, R136.reuse, 0x10, RZ ;  /* 0x0000001088037819 */ /* 0x040fe200000006ff */
[----:B------:R-:W-:Y:S01]  /*79e0*/  FFMA R45, R81, R2, R45 ;  /* 0x00000002512d7223 */ /* 0x000fe2000000002d */
[----:B------:R-:W-:Y:S01]  /*79f0*/  LOP3.LUT R2, R137, 0xffff0000, RZ, 0xc0, !PT ;  /* 0xffff000089027812 */ /* 0x000fe200078ec0ff */
        /* <DEDUP_REMOVED lines=8> */
[C---:B------:R-:W-:Y:S01]  /*7a80*/  FMUL R50, R78.reuse, R54 ;  /* 0x000000364e327220 */ /* 0x040fe20000400000 */
[----:B------:R-:W-:Y:S01]  /*7a90*/  F2FP.BF16.F32.PACK_AB R94, R37, R36 ;  /* 0x00000024255e723e */ /* 0x000fe200000010ff */
[----:B------:R1:W-:Y:S01]  /*7aa0*/  STS.128 [R178+0x4400], R132 ;  /* 0x00440084b2007388 */ /* 0x0003e20000000c00 */
[----:B------:R-:W-:Y:S01]  /*7ab0*/  F2FP.BF16.F32.PACK_AB R95, R43, R38 ;  /* 0x000000262b5f723e */ /* 0x000fe200000010ff */
[----:B------:R-:W-:Y:S01]  /*7ac0*/  FMUL R55, R78, R55 ;  /* 0x000000374e377220 */ /* 0x000fe20000400000 */
[----:B--2---:R-:W-:Y:S01]  /*7ad0*/  F2FP.BF16.F32.PACK_AB R116, R41, R40 ;  /* 0x000000282974723e */ /* 0x004fe200000010ff */
[----:B------:R-:W-:Y:S01]  /*7ae0*/  FFMA R48, R81, R3, R48 ;  /* 0x0000000351307223 */ /* 0x000fe20000000030 */
[----:B------:R-:W-:Y:S01]  /*7af0*/  SHF.L.U32 R3, R139, 0x10, RZ ;  /* 0x000000108b037819 */ /* 0x000fe200000006ff */
[----:B------:R-:W-:Y:S01]  /*7b00*/  FFMA R49, R81, R0, R49 ;  /* 0x0000000051317223 */ /* 0x000fe20000000031 */
[C---:B------:R-:W-:Y:S01]  /*7b10*/  SHF.L.U32 R0, R138.reuse, 0x10, RZ ;  /* 0x000000108a007819 */ /* 0x040fe200000006ff */
[----:B------:R2:W-:Y:S01]  /*7b20*/  STS.128 [R177+0x4400], R92 ;  /* 0x0044005cb1007388 */ /* 0x0005e20000000c00 */
[----:B------:R-:W-:Y:S01]  /*7b30*/  F2FP.BF16.F32.PACK_AB R117, R47, R42 ;  /* 0x0000002a2f75723e */ /* 0x000fe200000010ff */
[----:B------:R-:W-:Y:S01]  /*7b40*/  FFMA R50, R81, R83, R50 ;  /* 0x0000005351327223 */ /* 0x000fe20000000032 */
[----:B------:R-:W-:Y:S01]  /*7b50*/  SHF.L.U32 R83, R145, 0x10, RZ ;  /* 0x0000001091537819 */ /* 0x000fe200000006ff */
[----:B------:R-:W-:Y:S01]  /*7b60*/  FFMA R55, R81, R2, R55 ;  /* 0x0000000251377223 */ /* 0x000fe20000000037 */
[----:B------:R-:W-:Y:S01]  /*7b70*/  LOP3.LUT R2, R138, 0xffff0000, RZ, 0xc0, !PT ;  /* 0xffff00008a027812 */ /* 0x000fe200078ec0ff */
[C---:B------:R-:W-:Y:S01]  /*7b80*/  FMUL R52, R78.reuse, R56 ;  /* 0x000000384e347220 */ /* 0x040fe20000400000 */
[----:B------:R-:W-:Y:S01]  /*7b90*/  F2FP.BF16.F32.PACK_AB R118, R45, R44 ;  /* 0x0000002c2d76723e */ /* 0x000fe200000010ff */
[C---:B------:R-:W-:Y:S01]  /*7ba0*/  FMUL R53, R78.reuse, R57 ;  /* 0x000000394e357220 */ /* 0x040fe20000400000 */
[C---:B------:R-:W-:Y:S01]  /*7bb0*/  FMUL R54, R78.reuse, R58 ;  /* 0x0000003a4e367220 */ /* 0x040fe20000400000 */
[----:B------:R-:W-:Y:S01]  /*7bc0*/  FFMA R52, R81, R0, R52 ;  /* 0x0000000051347223 */ /* 0x000fe20000000034 */
[----:B------:R-:W-:Y:S01]  /*7bd0*/  LOP3.LUT R0, R139, 0xffff0000, RZ, 0xc0, !PT ;  /* 0xffff00008b007812 */ /* 0x000fe200078ec0ff */
[C---:B------:R-:W-:Y:S01]  /*7be0*/  FFMA R53, R81.reuse, R2, R53 ;  /* 0x0000000251357223 */ /* 0x040fe20000000035 */
[----:B------:R-:W-:Y:S01]  /*7bf0*/  FFMA R54, R81, R3, R54 ;  /* 0x0000000351367223 */ /* 0x000fe20000000036 */
[----:B------:R-:W-:Y:S01]  /*7c00*/  FMUL R59, R78, R59 ;  /* 0x0000003b4e3b7220 */ /* 0x000fe20000400000 */
[----:B------:R-:W-:Y:S01]  /*7c10*/  SHF.L.U32 R3, R144, 0x10, RZ ;  /* 0x0000001090037819 */ /* 0x000fe200000006ff */
[----:B------:R-:W-:Y:S01]  /*7c20*/  FMUL R56, R78, R60 ;  /* 0x0000003c4e387220 */ /* 0x000fe20000400000 */
[----:B------:R-:W-:Y:S01]  /*7c30*/  LOP3.LUT R2, R144, 0xffff0000, RZ, 0xc0, !PT ;  /* 0xffff000090027812 */ /* 0x000fe200078ec0ff */
[C---:B------:R-:W-:Y:S01]  /*7c40*/  FMUL R57, R78.reuse, R61 ;  /* 0x0000003d4e397220 */ /* 0x040fe20000400000 */
[----:B------:R-:W-:Y:S01]  /*7c50*/  F2FP.BF16.F32.PACK_AB R119, R51, R46 ;  /* 0x0000002e3377723e */ /* 0x000fe200000010ff */
[C---:B------:R-:W-:Y:S01]  /*7c60*/  FMUL R58, R78.reuse, R62 ;  /* 0x0000003e4e3a7220 */ /* 0x040fe20000400000 */
[C---:B------:R-:W-:Y:S01]  /*7c70*/  FFMA R59, R81.reuse, R0, R59 ;  /* 0x00000000513b7223 */ /* 0x040fe2000000003b */
[----:B------:R-:W-:Y:S01]  /*7c80*/  FFMA R56, R81, R3, R56 ;  /* 0x0000000351387223 */ /* 0x000fe20000000038 */
[----:B------:R-:W-:Y:S01]  /*7c90*/  LOP3.LUT R0, R145, 0xffff0000, RZ, 0xc0, !PT ;  /* 0xffff000091007812 */ /* 0x000fe200078ec0ff */
[----:B------:R2:W-:Y:S01]  /*7ca0*/  STS.128 [R176+0x4400], R116 ;  /* 0x00440074b0007388 */ /* 0x0005e20000000c00 */
[C---:B------:R-:W-:Y:S01]  /*7cb0*/  FFMA R57, R81.reuse, R2, R57 ;  /* 0x0000000251397223 */ /* 0x040fe20000000039 */
[----:B------:R-:W-:Y:S01]  /*7cc0*/  FMUL R63, R78, R63 ;  /* 0x0000003f4e3f7220 */ /* 0x000fe20000400000 */
[----:B------:R-:W-:Y:S01]  /*7cd0*/  SHF.L.U32 R3, R146, 0x10, RZ ;  /* 0x0000001092037819 */ /* 0x000fe200000006ff */
[----:B------:R-:W-:Y:S01]  /*7ce0*/  FFMA R58, R81, R83, R58 ;  /* 0x00000053513a7223 */ /* 0x000fe2000000003a */
[----:B------:R-:W-:Y:S01]  /*7cf0*/  FMUL R60, R78, R64 ;  /* 0x000000404e3c7220 */ /* 0x000fe20000400000 */
[----:B------:R-:W-:Y:S01]  /*7d00*/  LOP3.LUT R2, R146, 0xffff0000, RZ, 0xc0, !PT ;  /* 0xffff000092027812 */ /* 0x000fe200078ec0ff */
[C---:B------:R-:W-:Y:S01]  /*7d10*/  FMUL R61, R78.reuse, R65 ;  /* 0x000000414e3d7220 */ /* 0x040fe20000400000 */
[----:B------:R-:W-:Y:S01]  /*7d20*/  SHF.L.U32 R83, R147, 0x10, RZ ;  /* 0x0000001093537819 */ /* 0x000fe200000006ff */
[C---:B------:R-:W-:Y:S01]  /*7d30*/  FMUL R62, R78.reuse, R66 ;  /* 0x000000424e3e7220 */ /* 0x040fe20000400000 */
[----:B------:R-:W-:Y:S01]  /*7d40*/  FFMA R63, R81, R0, R63 ;  /* 0x00000000513f7223 */ /* 0x000fe2000000003f */
[----:B------:R-:W-:Y:S01]  /*7d50*/  FMUL R67, R78, R67 ;  /* 0x000000434e437220 */ /* 0x000fe20000400000 */
[----:B----4-:R-:W-:Y:S01]  /*7d60*/  F2FP.BF16.F32.PACK_AB R124, R49, R48 ;  /* 0x00000030317c723e */ /* 0x010fe200000010ff */
[----:B------:R-:W-:Y:S01]  /*7d70*/  FFMA R60, R81, R3, R60 ;  /* 0x00000003513c7223 */ /* 0x000fe2000000003c */
[----:B------:R-:W-:Y:S01]  /*7d80*/  F2FP.BF16.F32.PACK_AB R125, R55, R50 ;  /* 0x00000032377d723e */ /* 0x000fe200000010ff */
[----:B------:R-:W-:Y:S01]  /*7d90*/  FFMA R61, R81, R2, R61 ;  /* 0x00000002513d7223 */ /* 0x000fe2000000003d */
[----:B------:R-:W-:Y:S01]  /*7da0*/  F2FP.BF16.F32.PACK_AB R126, R53, R52 ;  /* 0x00000034357e723e */ /* 0x000fe200000010ff */
[----:B------:R-:W-:Y:S01]  /*7db0*/  FFMA R62, R81, R83, R62 ;  /* 0x00000053513e7223 */ /* 0x000fe2000000003e */
[----:B------:R-:W-:Y:S01]  /*7dc0*/  F2FP.BF16.F32.PACK_AB R127, R59, R54 ;  /* 0x000000363b7f723e */ /* 0x000fe200000010ff */
[----:B------:R-:W-:Y:S01]  /*7dd0*/  FFMA R67, R81, R82, R67 ;  /* 0x0000005251437223 */ /* 0x000fe20000000043 */
[----:B-1----:R-:W-:Y:S02]  /*7de0*/  F2FP.BF16.F32.PACK_AB R132, R57, R56 ;  /* 0x000000383984723e */ /* 0x002fe400000010ff */
[----:B------:R-:W-:Y:S01]  /*7df0*/  F2FP.BF16.F32.PACK_AB R133, R63, R58 ;  /* 0x0000003a3f85723e */ /* 0x000fe200000010ff */
[----:B------:R2:W-:Y:S01]  /*7e00*/  STS.128 [R175+0x4400], R124 ;  /* 0x0044007caf007388 */ /* 0x0005e20000000c00 */
[----:B------:R-:W-:Y:S02]  /*7e10*/  F2FP.BF16.F32.PACK_AB R134, R61, R60 ;  /* 0x0000003c3d86723e */ /* 0x000fe400000010ff */
[----:B------:R-:W-:Y:S02]  /*7e20*/  F2FP.BF16.F32.PACK_AB R135, R67, R62 ;  /* 0x0000003e4387723e */ /* 0x000fe400000010ff */
[----:B------:R-:W-:Y:S02]  /*7e30*/  LEA R0, R101, UR48, 0x3 ;  /* 0x0000003065007c11 */ /* 0x000fe4000f8e18ff */
[----:B------:R-:W-:Y:S01]  /*7e40*/  @P6 SHF.L.U32 R3, R167, 0x1f, RZ ;  /* 0x0000001fa7036819 */ /* 0x000fe200000006ff */
[----:B------:R2:W-:Y:S01]  /*7e50*/  STS.128 [R174+0x4400], R132 ;  /* 0x00440084ae007388 */ /* 0x0005e20000000c00 */
[----:B------:R-:W-:Y:S01]  /*7e60*/  @!PT LDS RZ, [RZ] ;  /* 0x00000000fffff984 */ /* 0x000fe20000000800 */
[----:B------:R-:W-:Y:S01]  /*7e70*/  @!PT LDS RZ, [RZ] ;  /* 0x00000000fffff984 */ /* 0x000fe20000000800 */
[----:B------:R-:W-:Y:S01]  /*7e80*/  @!PT LDS RZ, [RZ] ;  /* 0x00000000fffff984 */ /* 0x000fe20000000800 */
[----:B------:R-:W-:Y:S01]  /*7e90*/  @!PT LDS RZ, [RZ] ;  /* 0x00000000fffff984 */ /* 0x000fe20000000800 */
[----:B------:R1:W-:Y:S07]  /*7ea0*/  MEMBAR.ALL.CTA ;  /* 0x0000000000007992 */ /* 0x0003ee0000008000 */
[----:B-1----:R-:W1:Y:S02]  /*7eb0*/  FENCE.VIEW.ASYNC.S ;  /* 0x00000000000073c6 */ /* 0x002e640000000000 */
[----:B-1----:R-:W-:Y:S06]  /*7ec0*/  BAR.SYNC.DEFER_BLOCKING 0x1, 0x80 ;  /* 0x0042000000007b1d */ /* 0x002fec0000010000 */
[----:B------:R-:W-:Y:S05]  /*7ed0*/  @P0 BRA `(.L_x_105) ;  /* 0x0000000000240947 */ /* 0x000fea0003800000 */
[----:B------:R-:W-:Y:S02]  /*7ee0*/  UIADD3 UR8, UP0, UPT, UR52, 0x680, URZ ;  /* 0x0000068034087890 */ /* 0x000fe4000ff1e0ff */
[----:B------:R-:W-:Y:S02]  /*7ef0*/  UIADD3 UR5, UPT, UPT, UR41, 0x40, URZ ;  /* 0x0000004029057890 */ /* 0x000fe4000fffe0ff */
[----:B------:R-:W-:Y:S02]  /*7f00*/  UIADD3 UR4, UPT, UPT, UR48, 0x4400, URZ ;  /* 0x0000440030047890 */ /* 0x000fe4000fffe0ff */
[----:B------:R-:W-:Y:S01]  /*7f10*/  UIADD3.X UR9, UPT, UPT, URZ, UR53, URZ, UP0, !UPT ;  /* 0x00000035ff097290 */ /* 0x000fe200087fe4ff */
[----:B------:R-:W-:Y:S01]  /*7f20*/  UMOV UR6, UR42 ;  /* 0x0000002a00067c82 */ /* 0x000fe20008000000 */
[----:B------:R-:W-:Y:S07]  /*7f30*/  UMOV UR7, UR36 ;  /* 0x0000002400077c82 */ /* 0x000fee0008000000 */
[----:B------:R1:W-:Y:S01]  /*7f40*/  UTMASTG.3D [UR4], [UR8] ;  /* 0x00000004080073b5 */ /* 0x0003e20008010000 */
[----:B------:R0:W-:Y:S01]  /*7f50*/  UTMACMDFLUSH ;  /* 0x00000000000079b7 */ /* 0x0001e20000000000 */
[----:B-1----:R-:W-:Y:S04]  /*7f60*/  DEPBAR.LE SB0, 0x1 ;  /* 0x000080400000791a */ /* 0x002fe80000000000 */
.L_x_105:
[----:B------:R-:W-:Y:S05]  /*7f70*/  BSYNC.RECONVERGENT B0 ;  /* 0x0000000000007941 */ /* 0x000fea0003800200 */
.L_x_104:
[----:B------:R-:W-:Y:S01]  /*7f80*/  BAR.SYNC.DEFER_BLOCKING 0x1, 0x80 ;  /* 0x0042000000007b1d */ /* 0x000fe20000010000 */
[----:B------:R-:W-:Y:S04]  /*7f90*/  UIADD3 UR40, UPT, UPT, UR51, 0x1, URZ ;  /* 0x0000000133287890 */ /* 0x000fe8000fffe0ff */
[----:B------:R-:W-:Y:S04]  /*7fa0*/  UISETP.NE.AND UP0, UPT, UR40, 0x4, UPT ;  /* 0x000000042800788c */ /* 0x000fe8000bf05270 */
[----:B------:R-:W-:Y:S01]  /*7fb0*/  USEL UR40, UR40, URZ, UP0 ;  /* 0x000000ff28287287 */ /* 0x000fe20008000000 */
[----:B------:R1:W-:Y:S01]  /*7fc0*/  @P6 SYNCS.ARRIVE.TRANS64.RED.A1T0 RZ, [R85+URZ], RZ ;  /* 0x000000ff55ff69a7 */ /* 0x0003e200081004ff */
[----:B------:R-:W-:Y:S01]  /*7fd0*/  BSSY B1, `(.L_x_106) ;  /* 0x0000020000017945 */ /* 0x000fe20003800000 */
[----:B------:R-:W4:Y:S02]  /*7fe0*/  @P6 SYNCS.PHASECHK.TRANS64.TRYWAIT P0, [R0+URZ+0x30], R3 ;  /* 0x00003003000065a7 */ /* 0x000f2400080011ff */
[----:B----4-:R-:W-:Y:S01]  /*7ff0*/  @P6 SEL R103, RZ, 0x1, !P0 ;  /* 0x00000001ff676807 */ /* 0x010fe20004000000 */
[----:B-1----:R-:W-:Y:S06]  /*8000*/  @!P6 BRA `(.L_x_107) ;  /* 0x000000000070e947 */ /* 0x002fec0003800000 */
        /* <DEDUP_REMOVED lines=9> */
[----:B------:R-:W-:Y:S04]  /*80a0*/  SHF.L.U32 R7, R167, 0x1f, RZ ;  /* 0x0000001fa7077819 */ /* 0x000fe800000006ff */
[----:B------:R-:W1:Y:S02]  /*80b0*/  SYNCS.PHASECHK.TRANS64.TRYWAIT P0, [R0+URZ+0x30], R7 ;  /* 0x00003007000075a7 */ /* 0x000e6400080011ff */
[----:B-1----:R-:W-:Y:S05]  /*80c0*/  @!P0 BRA `(.L_x_110) ;  /* 0x0000003400008947 */ /* 0x002fea0003800000 */
.L_x_109:
[----:B------:R-:W-:Y:S05]  /*80d0*/  BSYNC B0 ;  /* 0x0000000000007941 */ /* 0x000fea0003800000 */
.L_x_108:
[----:B------:R-:W-:Y:S01]  /*80e0*/  ISETP.NE.AND P0, PT, R109, RZ, PT ;  /* 0x000000ff6d00720c */ /* 0x000fe20003f05270 */
[----:B------:R-:W-:Y:S11]  /*80f0*/  VIADD R101, R101, 0x1 ;  /* 0x0000000165657836 */ /* 0x000ff60000000000 */
[----:B------:R-:W-:Y:S01]  /*8100*/  @!UPT UIADD3 URZ, UPT, UPT, URZ, URZ, URZ ;  /* 0x000000fffffff290 */ /* 0x000fe2000fffe0ff */
[----:B------:R4:W2:Y:S01]  /*8110*/  @P0 LDS.128 R88, [R4+UR48+0x400] ;  /* 0x0004003004580984 */ /* 0x0008a20008000c00 */
[--C-:B-1----:R-:W-:Y:S01]  /*8120*/  @P0 IMAD.IADD R7, R102, 0x1, R3.reuse ;  /* 0x0000000166070824 */ /* 0x102fe200078e0203 */
[C---:B------:R-:W-:Y:S01]  /*8130*/  @P0 IADD3 R0, PT, PT, R108.reuse, R5, RZ ;  /* 0x000000056c000210 */ /* 0x040fe20007ffe0ff */
[C---:B------:R-:W-:Y:S01]  /*8140*/  @P0 IMAD.IADD R6, R108.reuse, 0x1, R3 ;  /* 0x000000016c060824 */ /* 0x040fe200078e0203 */
[----:B------:R4:W1:Y:S02]  /*8150*/  @P0 LDS.128 R96, [R2+0x400] ;  /* 0x0004000002600984 */ /* 0x0008640000000c00 */
[----:B------:R-:W-:Y:S02]  /*8160*/  @P0 IADD3 R8, PT, PT, R108, R7, RZ ;  /* 0x000000076c080210 */ /* 0x000fe40007ffe0ff */
[----:B------:R4:W1:Y:S04]  /*8170*/  @P0 LDS.128 R104, [R5+0x400] ;  /* 0x0004000005680984 */ /* 0x0008680000000c00 */
[----:B------:R4:W1:Y:S04]  /*8180*/  @P0 LDS.128 R112, [R0+0x400] ;  /* 0x0004000000700984 */ /* 0x0008680000000c00 */
[----:B------:R4:W1:Y:S04]  /*8190*/  @P0 LDS.128 R120, [R3+0x400] ;  /* 0x0004000003780984 */ /* 0x0008680000000c00 */
[----:B------:R4:W1:Y:S04]  /*81a0*/  @P0 LDS.128 R128, [R6+0x400] ;  /* 0x0004000006800984 */ /* 0x0008680000000c00 */
[----:B------:R4:W1:Y:S04]  /*81b0*/  @P0 LDS.128 R136, [R7+0x400] ;  /* 0x0004000007880984 */ /* 0x0008680000000c00 */
[----:B------:R4:W1:Y:S02]  /*81c0*/  @P0 LDS.128 R144, [R8+0x400] ;  /* 0x0004000008900984 */ /* 0x0008640000000c00 */
.L_x_107:
[----:B------:R-:W-:Y:S05]  /*81d0*/  BSYNC B1 ;  /* 0x0000000000017941 */ /* 0x000fea0003800000 */
.L_x_106:
        /* <DEDUP_REMOVED lines=21> */
.L_x_111:
[----:B------:R-:W-:Y:S01]  /*8330*/  ISETP.NE.AND P6, PT, R179, RZ, PT ;  /* 0x000000ffb300720c */ /* 0x000fe20003fc5270 */
[----:B------:R-:W-:Y:S05]  /*8340*/  WARPSYNC.ALL ;  /* 0x0000000000007948 */ /* 0x000fea0003800000 */
[----:B------:R-:W-:Y:S01]  /*8350*/  R2UR UR4, R80 ;  /* 0x00000000500472ca */ /* 0x000fe200000e0000 */
[----:B------:R-:W-:Y:S01]  /*8360*/  BSSY.RECONVERGENT B0, `(.L_x_112) ;  /* 0x0000103000007945 */ /* 0x000fe20003800200 */
[----:B------:R-:W-:Y:S02]  /*8370*/  MOV R3, UR40 ;  /* 0x0000002800037c02 */ /* 0x000fe40008000f00 */
[----:B------:R-:W-:Y:S02]  /*8380*/  MOV R84, UR37 ;  /* 0x0000002500547c02 */ /* 0x000fe40008000f00 */
[C---:B--2---:R-:W-:Y:S02]  /*8390*/  SHF.L.U32 R82, R88.reuse, 0x10, RZ ;  /* 0x0000001058527819 */ /* 0x044fe400000006ff */
[----:B------:R-:W-:Y:S02]  /*83a0*/  @P6 LEA R3, R3, UR48, 0x3 ;  /* 0x0000003003036c11 */ /* 0x000fe4000f8e18ff */
[----:B------:R-:W-:Y:S02]  /*83b0*/  LOP3.LUT R83, R88, 0xffff0000, RZ, 0xc0, !PT ;  /* 0xffff000058537812 */ /* 0x000fe400078ec0ff */
[----:B------:R-:W-:Y:S01]  /*83c0*/  @P6 IADD3 R3, PT, PT, R3, 0x50, RZ ;  /* 0x0000005003036810 */ /* 0x000fe20007ffe0ff */
[----:B------:R-:W2:Y:S01]  /*83d0*/  LDTM.x64 R4, tmem[UR4+0x80] ;  /* 0x00008004000479ee */ /* 0x000ea20008340000 */
[----:B------:R-:W-:Y:S02]  /*83e0*/  ISETP.NE.AND P0, PT, R170, RZ, PT ;  /* 0x000000ffaa00720c */ /* 0x000fe40003f05270 */
[----:B------:R-:W-:Y:S01]  /*83f0*/  @P6 PRMT R84, R84, 0x654, R3 ;  /* 0x0000065454546816 */ /* 0x000fe20000000003 */
[C---:B--2---:R-:W-:Y:S01]  /*8400*/  FMUL R0, R78.reuse, R4 ;  /* 0x000000044e007220 */ /* 0x044fe20000400000 */
[C---:B------:R-:W-:Y:S01]  /*8410*/  FMUL R3, R78.reuse, R6 ;  /* 0x000000064e037220 */ /* 0x040fe20000400000 */
        /* <DEDUP_REMOVED lines=38> */
[C---:B------:R-:W-:Y:S01]  /*8680*/  FFMA R0, R81.reuse, R82, R0 ;  /* 0x0000005251007223 */ /* 0x040fe20000000000 */
[----:B------:R-:W-:Y:S01]  /*8690*/  FFMA R2, R81, R83, R2 ;  /* 0x0000005351027223 */ /* 0x000fe20000000002 */
[C---:B------:R-:W-:Y:S01]  /*86a0*/  FMUL R45, R78.reuse, R49 ;  /* 0x000000314e2d7220 */ /* 0x040fe20000400000 */
[C---:B------:R-:W-:Y:S01]  /*86b0*/  FMUL R58, R78.reuse, R62 ;  /* 0x0000003e4e3a7220 */ /* 0x040fe20000400000 */
[C---:B------:R-:W-:Y:S01]  /*86c0*/  FMUL R60, R78.reuse, R64 ;  /* 0x000000404e3c7220 */ /* 0x040fe20000400000 */
[C---:B------:R-:W-:Y:S01]  /*86d0*/  SHF.L.U32 R64, R89.reuse, 0x10, RZ ;  /* 0x0000001059407819 */ /* 0x040fe200000006ff */
[----:B------:R-:W-:Y:S01]  /*86e0*/  FMUL R49, R78, R53 ;  /* 0x000000354e317220 */ /* 0x000fe20000400000 */
[----:B------:R-:W-:Y:S01]  /*86f0*/  F2FP.BF16.F32.PACK_AB R92, R2, R0 ;  /* 0x00000000025c723e */ /* 0x000fe200000010ff */
[C---:B------:R-:W-:Y:S01]  /*8700*/  FMUL R62, R78.reuse, R66 ;  /* 0x000000424e3e7220 */ /* 0x040fe20000400000 */
[----:B------:R-:W-:Y:S01]  /*8710*/  LOP3.LUT R66, R89, 0xffff0000, RZ, 0xc0, !PT ;  /* 0xffff000059427812 */ /* 0x000fe200078ec0ff */
[C---:B------:R-:W-:Y:S01]  /*8720*/  FMUL R53, R78.reuse, R57 ;  /* 0x000000394e357220 */ /* 0x040fe20000400000 */
[----:B------:R-:W-:Y:S01]  /*8730*/  LOP3.LUT R0, R91, 0xffff0000, RZ, 0xc0, !PT ;  /* 0xffff00005b007812 */ /* 0x000fe200078ec0ff */
[----:B------:R-:W-:Y:S01]  /*8740*/  FMUL R7, R78, R7 ;  /* 0x000000074e077220 */ /* 0x000fe20000400000 */
[----:B-1----:R-:W-:Y:S01]  /*8750*/  LOP3.LUT R2, R96, 0xffff0000, RZ, 0xc0, !PT ;  /* 0xffff000060027812 */ /* 0x002fe200078ec0ff */
[C---:B------:R-:W-:Y:S01]  /*8760*/  FMUL R57, R78.reuse, R61 ;  /* 0x0000003d4e397220 */ /* 0x040fe20000400000 */
[----:B------:R-:W-:Y:S01]  /*8770*/  FMUL R61, R78, R65 ;  /* 0x000000414e3d7220 */ /* 0x000fe20000400000 */
[C---:B------:R-:W-:Y:S01]  /*8780*/  SHF.L.U32 R65, R90.reuse, 0x10, RZ ;  /* 0x000000105a417819 */ /* 0x040fe200000006ff */
[C---:B------:R-:W-:Y:S01]  /*8790*/  FFMA R3, R81.reuse, R64, R3 ;  /* 0x0000004051037223 */ /* 0x040fe20000000003 */
[----:B------:R-:W-:Y:S01]  /*87a0*/  LOP3.LUT R64, R90, 0xffff0000, RZ, 0xc0, !PT ;  /* 0xffff00005a407812 */ /* 0x000fe200078ec0ff */
[C---:B------:R-:W-:Y:S01]  /*87b0*/  FFMA R7, R81.reuse, R66, R7 ;  /* 0x0000004251077223 */ /* 0x040fe20000000007 */
[C---:B------:R-:W-:Y:S01]  /*87c0*/  FMUL R11, R78.reuse, R11 ;  /* 0x0000000b4e0b7220 */ /* 0x040fe20000400000 */
[----:B------:R-:W-:Y:S01]  /*87d0*/  FFMA R4, R81, R65, R4 ;  /* 0x0000004151047223 */ /* 0x000fe20000000004 */
[----:B------:R-:W-:Y:S01]  /*87e0*/  SHF.L.U32 R65, R91, 0x10, RZ ;  /* 0x000000105b417819 */ /* 0x000fe200000006ff */
[----:B------:R-:W-:Y:S01]  /*87f0*/  FFMA R5, R81, R64, R5 ;  /* 0x0000004051057223 */ /* 0x000fe20000000005 */
[----:B------:R-:W-:Y:S01]  /*8800*/  F2FP.BF16.F32.PACK_AB R93, R7, R3 ;  /* 0x00000003075d723e */ /* 0x000fe200000010ff */
[----:B------:R-:W-:Y:S01]  /*8810*/  FMUL R15, R78, R15 ;  /* 0x0000000f4e0f7220 */ /* 0x000fe20000400000 */
[----:B------:R-:W-:Y:S01]  /*8820*/  SHF.L.U32 R3, R96, 0x10, RZ ;  /* 0x0000001060037819 */ /* 0x000fe200000006ff */
[----:B------:R-:W-:Y:S01]  /*8830*/  FFMA R6, R81, R65, R6 ;  /* 0x0000004151067223 */ /* 0x000fe20000000006 */
[----:B------:R-:W-:Y:S01]  /*8840*/  F2FP.BF16.F32.PACK_AB R94, R5, R4 ;  /* 0x00000004055e723e */ /* 0x000fe200000010ff */
[----:B------:R-:W-:Y:S01]  /*8850*/  FFMA R11, R81, R0, R11 ;  /* 0x00000000510b7223 */ /* 0x000fe2000000000b */
[----:B------:R-:W-:Y:S01]  /*8860*/  SHF.L.U32 R0, R97, 0x10, RZ ;  /* 0x0000001061007819 */ /* 0x000fe200000006ff */
[C---:B------:R-:W-:Y:S01]  /*8870*/  FFMA R8, R81.reuse, R3, R8 ;  /* 0x0000000351087223 */ /* 0x040fe20000000008 */
[C---:B------:R-:W-:Y:S01]  /*8880*/  SHF.L.U32 R3, R98.reuse, 0x10, RZ ;  /* 0x0000001062037819 */ /* 0x040fe200000006ff */
[----:B------:R-:W-:Y:S01]  /*8890*/  FFMA R9, R81, R2, R9 ;  /* 0x0000000251097223 */ /* 0x000fe20000000009 */
[----:B------:R-:W-:Y:S01]  /*88a0*/  LOP3.LUT R2, R97, 0xffff0000, RZ, 0xc0, !PT ;  /* 0xffff000061027812 */ /* 0x000fe200078ec0ff */
[C---:B------:R-:W-:Y:S01]  /*88b0*/  FFMA R10, R81.reuse, R0, R10 ;  /* 0x00000000510a7223 */ /* 0x040fe2000000000a */
[----:B------:R-:W-:Y:S01]  /*88c0*/  LOP3.LUT R0, R98, 0xffff0000, RZ, 0xc0, !PT ;  /* 0xffff000062007812 */ /* 0x000fe200078ec0ff */
[----:B------:R-:W-:Y:S01]  /*88d0*/  FMUL R19, R78, R19 ;  /* 0x000000134e137220 */ /* 0x000fe20000400000 */
[C---:B------:R-:W-:Y:S01]  /*88e0*/  SHF.L.U32 R5, R104.reuse, 0x10, RZ ;  /* 0x0000001068057819 */ /* 0x040fe200000006ff */
[----:B------:R-:W-:Y:S01]  /*88f0*/  FFMA R15, R81, R2, R15 ;  /* 0x00000002510f7223 */ /* 0x000fe2000000000f */
[----:B------:R-:W-:Y:S01]  /*8900*/  LOP3.LUT R2, R99, 0xffff0000, RZ, 0xc0, !PT ;  /* 0xffff000063027812 */ /* 0x000fe200078ec0ff */
[----:B------:R-:W-:Y:S01]  /*8910*/  FFMA R12, R81, R3, R12 ;  /* 0x00000003510c7223 */ /* 0x000fe2000000000c */
[----:B------:R-:W-:Y:S01]  /*8920*/  SHF.L.U32 R3, R99, 0x10, RZ ;  /* 0x0000001063037819 */ /* 0x000fe200000006ff */
[----:B------:R-:W-:Y:S01]  /*8930*/  FFMA R13, R81, R0, R13 ;  /* 0x00000000510d7223 */ /* 0x000fe2000000000d */
[----:B------:R-:W-:Y:S01]  /*8940*/  LOP3.LUT R0, R104, 0xffff0000, RZ, 0xc0, !PT ;  /* 0xffff000068007812 */ /* 0x000fe200078ec0ff */
[----:B------:R-:W-:Y:S01]  /*8950*/  FMUL R23, R78, R23 ;  /* 0x000000174e177220 */ /* 0x000fe20000400000 */
[----:B------:R-:W-:Y:S01]  /*8960*/  LOP3.LUT R4, R107, 0xffff0000, RZ, 0xc0, !PT ;  /* 0xffff00006b047812 */ /* 0x000fe200078ec0ff */
[C---:B------:R-:W-:Y:S01]  /*8970*/  FFMA R14, R81.reuse, R3, R14 ;  /* 0x00000003510e7223 */ /* 0x040fe2000000000e */
[C---:B------:R-:W-:Y:S01]  /*8980*/  SHF.L.U32 R3, R106.reuse, 0x10, RZ ;  /* 0x000000106a037819 */ /* 0x040fe200000006ff */
[----:B------:R-:W-:Y:S01]  /*8990*/  FFMA R19, R81, R2, R19 ;  /* 0x0000000251137223 */ /* 0x000fe20000000013 */
[----:B------:R-:W-:Y:S01]  /*89a0*/  SHF.L.U32 R2, R105, 0x10, RZ ;  /* 0x0000001069027819 */ /* 0x000fe200000006ff */
[----:B------:R-:W-:Y:S01]  /*89b0*/  FFMA R16, R81, R5, R16 ;  /* 0x0000000551107223 */ /* 0x000fe20000000010 */
[----:B------:R-:W-:Y:S01]  /*89c0*/  SHF.L.U32 R5, R107, 0x10, RZ ;  /* 0x000000106b057819 */ /* 0x000fe200000006ff */
[----:B------:R-:W-:Y:S01]  /*89d0*/  FFMA R17, R81, R0, R17 ;  /* 0x0000000051117223 */ /* 0x000fe20000000011 */
[----:B------:R-:W-:Y:S01]  /*89e0*/  LOP3.LUT R0, R105, 0xffff0000, RZ, 0xc0, !PT ;  /* 0xffff000069007812 */ /* 0x000fe200078ec0ff */
[----:B------:R-:W-:Y:S01]  /*89f0*/  FFMA R18, R81, R2, R18 ;  /* 0x0000000251127223 */ /* 0x000fe20000000012 */
[----:B------:R-:W-:Y:S01]  /*8a00*/  LOP3.LUT R2, R106, 0xffff0000, RZ, 0xc0, !PT ;  /* 0xffff00006a027812 */ /* 0x000fe200078ec0ff */
[----:B------:R-:W-:Y:S01]  /*8a10*/  FMUL R27, R78, R27 ;  /* 0x0000001b4e1b7220 */ /* 0x000fe20000400000 */
[----:B------:R-:W-:Y:S01]  /*8a20*/  F2FP.BF16.F32.PACK_AB R95, R11, R6 ;  /* 0x000000060b5f723e */ /* 0x000fe200000010ff */
[C---:B------:R-:W-:Y:S01]  /*8a30*/  FFMA R23, R81.reuse, R0, R23 ;  /* 0x0000000051177223 */ /* 0x040fe20000000017 */
[----:B------:R-:W-:Y:S01]  /*8a40*/  SHF.L.U32 R0, R112, 0x10, RZ ;  /* 0x0000001070007819 */ /* 0x000fe200000006ff */
[C---:B------:R-:W-:Y:S01]  /*8a50*/  FFMA R20, R81.reuse, R3, R20 ;  /* 0x0000000351147223 */ /* 0x040fe20000000014 */
[----:B------:R-:W-:Y:S01]  /*8a60*/  SHF.L.U32 R3, R114, 0x10, RZ ;  /* 0x0000001072037819 */ /* 0x000fe200000006ff */
        /* <DEDUP_REMOVED lines=8> */
[----:B------:R-:W-:Y:S01]  /*8af0*/  FFMA R25, R81, R2, R25 ;  /* 0x0000000251197223 */ /* 0x000fe20000000019 */
[----:B------:R-:W-:Y:S01]  /*8b00*/  LOP3.LUT R2, R114, 0xffff0000, RZ, 0xc0, !PT ;  /* 0xffff000072027812 */ /* 0x000fe200078ec0ff */
[C---:B------:R-:W-:Y:S01]  /*8b10*/  FMUL R31, R78.reuse, R31 ;  /* 0x0000001f4e1f7220 */ /* 0x040fe20000400000 */
[----:B------:R-:W-:Y:S01]  /*8b20*/  F2FP.BF16.F32.PACK_AB R8, R9, R8 ;  /* 0x000000080908723e */ /* 0x000fe200000010ff */
[----:B------:R-:W-:Y:S01]  /*8b30*/  FFMA R26, R81, R0, R26 ;  /* 0x00000000511a7223 */ /* 0x000fe2000000001a */
[----:B------:R-:W-:Y:S01]  /*8b40*/  LOP3.LUT R0, R113, 0xffff0000, RZ, 0xc0, !PT ;  /* 0xffff000071007812 */ /* 0x000fe200078ec0ff */
[C---:B------:R-:W-:Y:S01]  /*8b50*/  FMUL R35, R78.reuse, R35 ;  /* 0x000000234e237220 */ /* 0x040fe20000400000 */
[----:B------:R-:W-:Y:S01]  /*8b60*/  F2FP.BF16.F32.PACK_AB R9, R15, R10 ;  /* 0x0000000a0f09723e */ /* 0x000fe200000010ff */
[----:B------:R-:W-:Y:S01]  /*8b70*/  FMUL R39, R78, R39 ;  /* 0x000000274e277220 */ /* 0x000fe20000400000 */
[----:B------:R-:W-:Y:S01]  /*8b80*/  F2FP.BF16.F32.PACK_AB R10, R13, R12 ;  /* 0x0000000c0d0a723e */ /* 0x000fe200000010ff */
[C---:B------:R-:W-:Y:S01]  /*8b90*/  FFMA R31, R81.reuse, R0, R31 ;  /* 0x00000000511f7223 */ /* 0x040fe2000000001f */
[C---:B------:R-:W-:Y:S01]  /*8ba0*/  SHF.L.U32 R0, R120.reuse, 0x10, RZ ;  /* 0x0000001078007819 */ /* 0x040fe200000006ff */
[----:B------:R-:W-:Y:S01]  /*8bb0*/  FFMA R28, R81, R3, R28 ;  /* 0x00000003511c7223 */ /* 0x000fe2000000001c */
[----:B------:R-:W-:Y:S01]  /*8bc0*/  SHF.L.U32 R3, R121, 0x10, RZ ;  /* 0x0000001079037819 */ /* 0x000fe200000006ff */
        /* <DEDUP_REMOVED lines=8> */
[----:B------:R-:W-:Y:S01]  /*8c50*/  FFMA R33, R81, R2, R33 ;  /* 0x0000000251217223 */ /* 0x000fe20000000021 */
[----:B------:R-:W-:Y:S01]  /*8c60*/  LOP3.LUT R2, R123, 0xffff0000, RZ, 0xc0, !PT ;  /* 0xffff00007b027812 */ /* 0x000fe200078ec0ff */
[C---:B------:R-:W-:Y:S01]  /*8c70*/  FFMA R34, R81.reuse, R3, R34 ;  /* 0x0000000351227223 */ /* 0x040fe20000000022 */
[C---:B------:R-:W-:Y:S01]  /*8c80*/  SHF.L.U32 R3, R122.reuse, 0x10, RZ ;  /* 0x000000107a037819 */ /* 0x040fe200000006ff */
[----:B------:R-:W-:Y:S01]  /*8c90*/  FFMA R39, R81, R0, R39 ;  /* 0x0000000051277223 */ /* 0x000fe20000000027 */
[----:B------:R-:W-:Y:S01]  /*8ca0*/  LOP3.LUT R0, R122, 0xffff0000, RZ, 0xc0, !PT ;  /* 0xffff00007a007812 */ /* 0x000fe200078ec0ff */
[----:B------:R-:W-:Y:S01]  /*8cb0*/  FMUL R43, R78, R43 ;  /* 0x0000002b4e2b7220 */ /* 0x000fe20000400000 */
[----:B------:R-:W-:Y:S01]  /*8cc0*/  F2FP.BF16.F32.PACK_AB R16, R17, R16 ;  /* 0x000000101110723e */ /* 0x000fe200000010ff */
[----:B------:R-:W-:Y:S01]  /*8cd0*/  FFMA R36, R81, R3, R36 ;  /* 0x0000000351247223 */ /* 0x000fe20000000024 */
[----:B------:R-:W-:Y:S01]  /*8ce0*/  SHF.L.U32 R3, R129, 0x10, RZ ;  /* 0x0000001081037819 */ /* 0x000fe200000006ff */
[C---:B------:R-:W-:Y:S01]  /*8cf0*/  FFMA R37, R81.reuse, R0, R37 ;  /* 0x0000000051257223 */ /* 0x040fe20000000025 */
[C---:B------:R-:W-:Y:S01]  /*8d00*/  SHF.L.U32 R0, R128.reuse, 0x10, RZ ;  /* 0x0000001080007819 */ /* 0x040fe200000006ff */
[----:B------:R-:W-:Y:S01]  /*8d10*/  FFMA R38, R81, R5, R38 ;  /* 0x0000000551267223 */ /* 0x000fe20000000026 */
[----:B------:R-:W-:Y:S01]  /*8d20*/  F2FP.BF16.F32.PACK_AB R17, R23, R18 ;  /* 0x000000121711723e */ /* 0x000fe200000010ff */
[----:B------:R1:W-:Y:S01]  /*8d30*/  STS.128 [R182+UR48+0x8400], R92 ;  /* 0x0084005cb6007988 */ /* 0x0003e20008000c30 */
[----:B------:R-:W-:Y:S01]  /*8d40*/  SHF.L.U32 R5, R131, 0x10, RZ ;  /* 0x0000001083057819 */ /* 0x000fe200000006ff */
[C---:B------:R-:W-:Y:S01]  /*8d50*/  FFMA R43, R81.reuse, R2, R43 ;  /* 0x00000002512b7223 */ /* 0x040fe2000000002b */
[----:B------:R-:W-:Y:S01]  /*8d60*/  LOP3.LUT R2, R128, 0xffff0000, RZ, 0xc0, !PT ;  /* 0xffff000080027812 */ /* 0x000fe200078ec0ff */
[----:B------:R-:W-:Y:S01]  /*8d70*/  FFMA R40, R81, R0, R40 ;  /* 0x0000000051287223 */ /* 0x000fe20000000028 */
[----:B------:R-:W-:Y:S01]  /*8d80*/  LOP3.LUT R0, R129, 0xffff0000, RZ, 0xc0, !PT ;  /* 0xffff000081007812 */ /* 0x000fe200078ec0ff */
[----:B------:R-:W-:Y:S01]  /*8d90*/  FMUL R47, R78, R47 ;  /* 0x0000002f4e2f7220 */ /* 0x000fe20000400000 */
[----:B------:R-:W-:Y:S01]  /*8da0*/  F2FP.BF16.F32.PACK_AB R18, R21, R20 ;  /* 0x000000141512723e */ /* 0x000fe200000010ff */
[C---:B------:R-:W-:Y:S01]  /*8db0*/  FFMA R41, R81.reuse, R2, R41 ;  /* 0x0000000251297223 */ /* 0x040fe20000000029 */
[C---:B------:R-:W-:Y:S01]  /*8dc0*/  LOP3.LUT R2, R130.reuse, 0xffff0000, RZ, 0xc0, !PT ;  /* 0xffff000082027812 */ /* 0x040fe200078ec0ff */
[----:B------:R-:W-:Y:S01]  /*8dd0*/  FFMA R42, R81, R3, R42 ;  /* 0x00000003512a7223 */ /* 0x000fe2000000002a */
[----:B------:R-:W-:Y:S01]  /*8de0*/  SHF.L.U32 R3, R130, 0x10, RZ ;  /* 0x0000001082037819 */ /* 0x000fe200000006ff */
[----:B------:R1:W-:Y:S01]  /*8df0*/  STS.128 [R181+0x8400], R8 ;  /* 0x00840008b5007388 */ /* 0x0003e20000000c00 */
[----:B------:R-:W-:Y:S01]  /*8e00*/  F2FP.BF16.F32.PACK_AB R19, R27, R22 ;  /* 0x000000161b13723e */ /* 0x000fe200000010ff */
[----:B------:R-:W-:Y:S01]  /*8e10*/  FFMA R47, R81, R0, R47 ;  /* 0x00000000512f7223 */ /* 0x000fe2000000002f */
[----:B------:R-:W-:Y:S01]  /*8e20*/  LOP3.LUT R0, R131, 0xffff0000, RZ, 0xc0, !PT ;  /* 0xffff000083007812 */ /* 0x000fe200078ec0ff */
[----:B------:R-:W-:Y:S01]  /*8e30*/  FMUL R51, R78, R51 ;  /* 0x000000334e337220 */ /* 0x000fe20000400000 */
[----:B------:R-:W-:Y:S01]  /*8e40*/  F2FP.BF16.F32.PACK_AB R24, R25, R24 ;  /* 0x000000181918723e */ /* 0x000fe200000010ff */
[C---:B------:R-:W-:Y:S01]  /*8e50*/  FFMA R44, R81.reuse, R3, R44 ;  /* 0x00000003512c7223 */ /* 0x040fe2000000002c */
[C---:B------:R-:W-:Y:S01]  /*8e60*/  SHF.L.U32 R3, R136.reuse, 0x10, RZ ;  /* 0x0000001088037819 */ /* 0x040fe200000006ff */
[----:B------:R-:W-:Y:S01]  /*8e70*/  FFMA R45, R81, R2, R45 ;  /* 0x00000002512d7223 */ /* 0x000fe2000000002d */
[----:B------:R-:W-:Y:S01]  /*8e80*/  F2FP.BF16.F32.PACK_AB R25, R31, R26 ;  /* 0x0000001a1f19723e */ /* 0x000fe200000010ff */
[----:B------:R-:W-:Y:S01]  /*8e90*/  FFMA R46, R81, R5, R46 ;  /* 0x00000005512e7223 */ /* 0x000fe2000000002e */
[----:B------:R-:W-:Y:S01]  /*8ea0*/  SHF.L.U32 R5, R137, 0x10, RZ ;  /* 0x0000001089057819 */ /* 0x000fe200000006ff */
[----:B------:R1:W-:Y:S01]  /*8eb0*/  STS.128 [R180+0x8400], R16 ;  /* 0x00840010b4007388 */ /* 0x0003e20000000c00 */
[----:B------:R-:W-:Y:S01]  /*8ec0*/  F2FP.BF16.F32.PACK_AB R26, R29, R28 ;  /* 0x0000001c1d1a723e */ /* 0x000fe200000010ff */
[C---:B------:R-:W-:Y:S01]  /*8ed0*/  FFMA R51, R81.reuse, R0, R51 ;  /* 0x0000000051337223 */ /* 0x040fe20000000033 */
[----:B------:R-:W-:Y:S01]  /*8ee0*/  LOP3.LUT R0, R136, 0xffff0000, RZ, 0xc0, !PT ;  /* 0xffff000088007812 */ /* 0x000fe200078ec0ff */
[----:B------:R-:W-:Y:S01]  /*8ef0*/  FFMA R48, R81, R3, R48 ;  /* 0x0000000351307223 */ /* 0x000fe20000000030 */
[----:B------:R-:W-:Y:S01]  /*8f00*/  F2FP.BF16.F32.PACK_AB R27, R35, R30 ;  /* 0x0000001e231b723e */ /* 0x000fe200000010ff */
[----:B------:R-:W-:Y:S01]  /*8f10*/  FMUL R55, R78, R55 ;  /* 0x000000374e377220 */ /* 0x000fe20000400000 */
[----:B------:R-:W-:Y:S01]  /*8f20*/  LOP3.LUT R2, R137, 0xffff0000, RZ, 0xc0, !PT ;  /* 0xffff000089027812 */ /* 0x000fe200078ec0ff */
[C---:B------:R-:W-:Y:S01]  /*8f30*/  FFMA R49, R81.reuse, R0, R49 ;  /* 0x0000000051317223 */ /* 0x040fe20000000031 */
[C---:B------:R-:W-:Y:S01]  /*8f40*/  SHF.L.U32 R0, R138.reuse, 0x10, RZ ;  /* 0x000000108a007819 */ /* 0x040fe200000006ff */
[----:B------:R-:W-:Y:S01]  /*8f50*/  FFMA R50, R81, R5, R50 ;  /* 0x0000000551327223 */ /* 0x000fe20000000032 */
[----:B------:R-:W-:Y:S01]  /*8f60*/  F2FP.BF16.F32.PACK_AB R32, R33, R32 ;  /* 0x000000202120723e */ /* 0x000fe200000010ff */
[----:B------:R1:W-:Y:S01]  /*8f70*/  STS.128 [R178+0x8400], R24 ;  /* 0x00840018b2007388 */ /* 0x0003e20000000c00 */
[----:B------:R-:W-:Y:S01]  /*8f80*/  F2FP.BF16.F32.PACK_AB R33, R39, R34 ;  /* 0x000000222721723e */ /* 0x000fe200000010ff */
[C---:B------:R-:W-:Y:S01]  /*8f90*/  FFMA R55, R81.reuse, R2, R55 ;  /* 0x0000000251377223 */ /* 0x040fe20000000037 */
[----:B------:R-:W-:Y:S01]  /*8fa0*/  LOP3.LUT R2, R138, 0xffff0000, RZ, 0xc0, !PT ;  /* 0xffff00008a027812 */ /* 0x000fe200078ec0ff */
[----:B------:R-:W-:Y:S01]  /*8fb0*/  FFMA R52, R81, R0, R52 ;  /* 0x0000000051347223 */ /* 0x000fe20000000034 */
[----:B------:R-:W-:Y:S01]  /*8fc0*/  SHF.L.U32 R3, R139, 0x10, RZ ;  /* 0x000000108b037819 */ /* 0x000fe200000006ff */
[C---:B------:R-:W-:Y:S01]  /*8fd0*/  FMUL R59, R78.reuse, R59 ;  /* 0x0000003b4e3b7220 */ /* 0x040fe20000400000 */
[----:B------:R-:W-:Y:S01]  /*8fe0*/  F2FP.BF16.F32.PACK_AB R34, R37, R36 ;  /* 0x000000242522723e */ /* 0x000fe200000010ff */
[----:B------:R-:W-:Y:S01]  /*8ff0*/  FFMA R53, R81, R2, R53 ;  /* 0x0000000251357223 */ /* 0x000fe20000000035 */
[----:B------:R-:W-:Y:S01]  /*9000*/  F2FP.BF16.F32.PACK_AB R35, R43, R38 ;  /* 0x000000262b23723e */ /* 0x000fe200000010ff */
[----:B------:R-:W-:Y:S01]  /*9010*/  FFMA R54, R81, R3, R54 ;  /* 0x0000000351367223 */ /* 0x000fe20000000036 */
[----:B------:R-:W-:Y:S01]  /*9020*/  LOP3.LUT R0, R139, 0xffff0000, RZ, 0xc0, !PT ;  /* 0xffff00008b007812 */ /* 0x000fe200078ec0ff */
[----:B------:R-:W-:Y:S01]  /*9030*/  FMUL R63, R78, R63 ;  /* 0x0000003f4e3f7220 */ /* 0x000fe20000400000 */
[----:B------:R-:W-:Y:S01]  /*9040*/  F2FP.BF16.F32.PACK_AB R40, R41, R40 ;  /* 0x000000282928723e */ /* 0x000fe200000010ff */
[----:B------:R1:W-:Y:S01]  /*9050*/  STS.128 [R177+0x8400], R32 ;  /* 0x00840020b1007388 */ /* 0x0003e20000000c00 */
[C---:B------:R-:W-:Y:S01]  /*9060*/  SHF.L.U32 R3, R144.reuse, 0x10, RZ ;  /* 0x0000001090037819 */ /* 0x040fe200000006ff */
[----:B------:R-:W-:Y:S01]  /*9070*/  FFMA R59, R81, R0, R59 ;  /* 0x00000000513b7223 */ /* 0x000fe2000000003b */
[----:B------:R-:W-:Y:S01]  /*9080*/  LOP3.LUT R2, R144, 0xffff0000, RZ, 0xc0, !PT ;  /* 0xffff000090027812 */ /* 0x000fe200078ec0ff */
[----:B------:R-:W-:Y:S01]  /*9090*/  FMUL R67, R78, R67 ;  /* 0x000000434e437220 */ /* 0x000fe20000400000 */
[----:B------:R-:W-:Y:S01]  /*90a0*/  F2FP.BF16.F32.PACK_AB R41, R47, R42 ;  /* 0x0000002a2f29723e */ /* 0x000fe200000010ff */
[----:B------:R-:W-:Y:S01]  /*90b0*/  FFMA R56, R81, R3, R56 ;  /* 0x0000000351387223 */ /* 0x000fe20000000038 */
[----:B------:R-:W-:Y:S01]  /*90c0*/  SHF.L.U32 R5, R145, 0x10, RZ ;  /* 0x0000001091057819 */ /* 0x000fe200000006ff */
[----:B------:R-:W-:Y:S01]  /*90d0*/  FFMA R57, R81, R2, R57 ;  /* 0x0000000251397223 */ /* 0x000fe20000000039 */
[----:B------:R-:W-:Y:S02]  /*90e0*/  F2FP.BF16.F32.PACK_AB R42, R45, R44 ;  /* 0x0000002c2d2a723e */ /* 0x000fe400000010ff */
[----:B------:R-:W-:Y:S01]  /*90f0*/  F2FP.BF16.F32.PACK_AB R43, R51, R46 ;  /* 0x0000002e332b723e */ /* 0x000fe200000010ff */
[----:B------:R-:W-:Y:S01]  /*9100*/  FFMA R58, R81, R5, R58 ;  /* 0x00000005513a7223 */ /* 0x000fe2000000003a */
[----:B------:R-:W-:Y:S02]  /*9110*/  LOP3.LUT R0, R145, 0xffff0000, RZ, 0xc0, !PT ;  /* 0xffff000091007812 */ /* 0x000fe400078ec0ff */
[C---:B------:R-:W-:Y:S01]  /*9120*/  SHF.L.U32 R3, R146.reuse, 0x10, RZ ;  /* 0x0000001092037819 */ /* 0x040fe200000006ff */
[----:B------:R1:W-:Y:S01]  /*9130*/  STS.128 [R176+0x8400], R40 ;  /* 0x00840028b0007388 */ /* 0x0003e20000000c00 */
        /* <DEDUP_REMOVED lines=8> */
[----:B------:R-:W-:Y:S02]  /*91c0*/  F2FP.BF16.F32.PACK_AB R49, R55, R50 ;  /* 0x000000323731723e */ /* 0x000fe400000010ff */
[----:B------:R-:W-:Y:S01]  /*91d0*/  F2FP.BF16.F32.PACK_AB R50, R53, R52 ;  /* 0x000000343532723e */ /* 0x000fe200000010ff */
[----:B------:R-:W-:Y:S01]  /*91e0*/  FFMA R67, R81, R4, R67 ;  /* 0x0000000451437223 */ /* 0x000fe20000000043 */
[----:B------:R-:W-:Y:S02]  /*91f0*/  F2FP.BF16.F32.PACK_AB R51, R59, R54 ;  /* 0x000000363b33723e */ /* 0x000fe400000010ff */
[----:B------:R-:W-:Y:S02]  /*9200*/  F2FP.BF16.F32.PACK_AB R56, R57, R56 ;  /* 0x000000383938723e */ /* 0x000fe400000010ff */
        /* <DEDUP_REMOVED lines=23> */
[----:B--2---:R-:W-:Y:S04]  /*9380*/  DEPBAR.LE SB0, 0x1 ;  /* 0x000080400000791a */ /* 0x004fe80000000000 */
.L_x_113:
[----:B------:R-:W-:Y:S05]  /*9390*/  BSYNC.RECONVERGENT B0 ;  /* 0x0000000000007941 */ /* 0x000fea0003800200 */
.L_x_112:
        /* <DEDUP_REMOVED lines=8> */
[----:B--2---:R-:W-:Y:S06]  /*9420*/  @!P6 BRA `(.L_x_115) ;  /* 0x00000000006ce947 */ /* 0x004fec0003800000 */
[----:B------:R-:W-:Y:S01]  /*9430*/  ISETP.NE.AND P1, PT, R109, RZ, PT ;  /* 0x000000ff6d00720c */ /* 0x000fe20003f25270 */
[----:B------:R-:W-:Y:S01]  /*9440*/  BSSY B0, `(.L_x_116) ;  /* 0x000000b000007945 */ /* 0x000fe20003800000 */
[----:B------:R-:W-:Y:S11]  /*9450*/  ISETP.NE.AND P0, PT, R103, RZ, PT ;  /* 0x000000ff6700720c */ /* 0x000ff60003f05270 */
[----:B------:R-:W-:Y:S05]  /*9460*/  @P1 IMAD R101, R101, 0x4000, R182 ;  /* 0x0000400065651824 */ /* 0x000fea00078e02b6 */
[----:B-1----:R-:W-:Y:S04]  /*9470*/  @P1 IADD3 R9, PT, PT, R101, UR48, RZ ;  /* 0x0000003065091c10 */ /* 0x002fe8000fffe0ff */
[----:B------:R-:W-:Y:S01]  /*9480*/  @P1 IADD3 R7, PT, PT, R102, R9, RZ ;  /* 0x0000000966071210 */ /* 0x000fe20007ffe0ff */
[--C-:B------:R-:W-:Y:S02]  /*9490*/  @P1 IMAD.IADD R5, R100, 0x1, R9.reuse ;  /* 0x0000000164051824 */ /* 0x100fe400078e0209 */
[----:B------:R-:W-:Y:S01]  /*94a0*/  @P1 IMAD.IADD R2, R108, 0x1, R9 ;  /* 0x000000016c021824 */ /* 0x000fe200078e0209 */
[----:B------:R-:W-:Y:S06]  /*94b0*/  @P0 BRA `(.L_x_117) ;  /* 0x00000000000c0947 */ /* 0x000fec0003800000 */
[----:B------:R-:W-:Y:S04]  /*94c0*/  SHF.L.U32 R0, R167, 0x1f, RZ ;  /* 0x0000001fa7007819 */ /* 0x000fe800000006ff */
[----:B------:R-:W1:Y:S02]  /*94d0*/  SYNCS.PHASECHK.TRANS64.TRYWAIT P0, [R3+URZ+0x30], R0 ;  /* 0x00003000030075a7 */ /* 0x000e6400080011ff */
[----:B-1----:R-:W-:Y:S05]  /*94e0*/  @!P0 BRA `(.L_x_118) ;  /* 0x00000020000c8947 */ /* 0x002fea0003800000 */
.L_x_117:
[----:B------:R-:W-:Y:S05]  /*94f0*/  BSYNC B0 ;  /* 0x0000000000007941 */ /* 0x000fea0003800000 */
.L_x_116:
[----:B------:R-:W-:Y:S11]  /*9500*/  ISETP.NE.AND P0, PT, R109, RZ, PT ;  /* 0x000000ff6d00720c */ /* 0x000ff60003f05270 */
[----:B------:R-:W-:Y:S02]  /*9510*/  @!UPT UIADD3 URZ, UPT, UPT, URZ, URZ, URZ ;  /* 0x000000fffffff290 */ /* 0x000fe4000fffe0ff */
[----:B------:R2:W4:Y:S01]  /*9520*/  @P0 LDS.128 R88, [R101+UR48+0x400] ;  /* 0x0004003065580984 */ /* 0x0005220008000c00 */
[----:B-1----:R-:W-:Y:S01]  /*9530*/  @P0 IMAD.IADD R3, R102, 0x1, R5 ;  /* 0x0000000166030824 */ /* 0x002fe200078e0205 */
        /* <DEDUP_REMOVED lines=10> */
.L_x_115:
[----:B------:R-:W-:Y:S05]  /*95e0*/  BSYNC B1 ;  /* 0x0000000000017941 */ /* 0x000fea0003800000 */
.L_x_114:
[----:B--2---:R-:W-:Y:S05]  /*95f0*/  VIADD R3, R80, 0xc0 ;  /* 0x000000c050037836 */ /* 0x004fea0000000000 */
[----:B------:R-:W-:Y:S04]  /*9600*/  SHF.R.U32.HI R3, RZ, 0x15, R3 ;  /* 0x00000015ff037819 */ /* 0x000fe80000011603 */
[----:B------:R-:W-:Y:S11]  /*9610*/  LOP3.LUT P0, RZ, R3, 0x3, R162, 0x48, !PT ;  /* 0x0000000303ff7812 */ /* 0x000ff600078048a2 */
[----:B------:R-:W-:Y:S02]  /*9620*/  @!UPT UIADD3 URZ, UPT, UPT, URZ, URZ, URZ ;  /* 0x000000fffffff290 */ /* 0x000fe4000fffe0ff */
[----:B------:R-:W-:Y:S05]  /*9630*/  @!P0 BRA `(.L_x_119) ;  /* 0x0000000000408947 */ /* 0x000fea0003800000 */
[----:B------:R-:W2:Y:S01]  /*9640*/  LDCU.64 UR8, c[0x4][0x70] ;  /* 0x01000e00ff0877ac */ /* 0x000ea20008000a00 */
[----:B------:R-:W-:Y:S01]  /*9650*/  MOV R3, 0x0 ;  /* 0x0000000000037802 */ /* 0x000fe20000000f00 */
[----:B------:R-:W-:Y:S02]  /*9660*/  HFMA2 R12, -RZ, RZ, 0, 5.9604644775390625e-08 ;  /* 0x00000001ff0c7431 */ /* 0x000fe400000001ff */
[----:B-1----:R-:W-:Y:S02]  /*9670*/  IMAD.MOV.U32 R8, RZ, RZ, 0x192 ;  /* 0x00000192ff087424 */ /* 0x002fe400078e00ff */
[----:B------:R-:W-:Y:S01]  /*9680*/  IMAD.MOV.U32 R13, RZ, RZ, RZ ;  /* 0x000000ffff0d7224 */ /* 0x000fe200078e00ff */
[----:B------:R-:W1:Y:S01]  /*9690*/  LDCU.64 UR6, c[0x4][0x78] ;  /* 0x01000f00ff0677ac */ /* 0x000e620008000a00 */
[----:B------:R-:W3:Y:S01]  /*96a0*/  LDC.64 R2, c[0x4][R3] ;  /* 0x0100000003027b82 */ /* 0x000ee20000000a00 */
[----:B------:R-:W5:Y:S01]  /*96b0*/  LDCU.64 UR4, c[0x4][0x10] ;  /* 0x01000200ff0477ac */ /* 0x000f620008000a00 */
[----:B--2---:R-:W-:Y:S01]  /*96c0*/  MOV R5, UR9 ;  /* 0x0000000900057c02 */ /* 0x004fe20008000f00 */
[----:B------:R-:W-:Y:S01]  /*96d0*/  IMAD.U32 R4, RZ, RZ, UR8 ;  /* 0x00000008ff047e24 */ /* 0x000fe2000f8e00ff */
[----:B-1----:R-:W-:Y:S01]  /*96e0*/  MOV R7, UR7 ;  /* 0x0000000700077c02 */ /* 0x002fe20008000f00 */
[----:B------:R-:W-:Y:S01]  /*96f0*/  IMAD.U32 R6, RZ, RZ, UR6 ;  /* 0x00000006ff067e24 */ /* 0x000fe2000f8e00ff */
[----:B-----5:R-:W-:Y:S01]  /*9700*/  MOV R11, UR5 ;  /* 0x00000005000b7c02 */ /* 0x020fe20008000f00 */
[----:B------:R-:W-:Y:S02]  /*9710*/  IMAD.U32 R10, RZ, RZ, UR4 ;  /* 0x00000004ff0a7e24 */ /* 0x000fe4000f8e00ff */
[----:B------:R-:W-:Y:S07]  /*9720*/  LEPC R20, `(.L_x_119) ;  /* 0x000000001014794e */ /* 0x000fee0000000000 */
[----:B---34-:R-:W-:Y:S05]  /*9730*/  CALL.ABS.NOINC R2 ;  /* 0x0000000002007343 */ /* 0x018fea0003c00000 */
.L_x_119:
[----:B------:R-:W-:Y:S01]  /*9740*/  ISETP.NE.AND P0, PT, R170, RZ, PT ;  /* 0x000000ffaa00720c */ /* 0x000fe20003f05270 */
[----:B------:R-:W-:Y:S05]  /*9750*/  WARPSYNC.ALL ;  /* 0x0000000000007948 */ /* 0x000fea0003800000 */
[----:B------:R-:W-:Y:S01]  /*9760*/  R2UR UR4, R80 ;  /* 0x00000000500472ca */ /* 0x000fe200000e0000 */
[----:B------:R-:W-:Y:S01]  /*9770*/  BSSY.RECONVERGENT B0, `(.L_x_120) ;  /* 0x0000100000007945 */ /* 0x000fe20003800200 */
[----:B------:R-:W-:Y:S02]  /*9780*/  R2UR UR5, R87 ;  /* 0x00000000570572ca */ /* 0x000fe400000e0000 */
[C---:B----4-:R-:W-:Y:S02]  /*9790*/  SHF.L.U32 R82, R88.reuse, 0x10, RZ ;  /* 0x0000001058527819 */ /* 0x050fe400000006ff */
[----:B------:R-:W-:Y:S02]  /*97a0*/  LOP3.LUT R84, R88, 0xffff0000, RZ, 0xc0, !PT ;  /* 0xffff000058547812 */ /* 0x000fe400078ec0ff */
[C---:B------:R-:W-:Y:S02]  /*97b0*/  SHF.L.U32 R83, R89.reuse, 0x10, RZ ;  /* 0x0000001059537819 */ /* 0x040fe400000006ff */
[----:B------:R-:W-:Y:S02]  /*97c0*/  LOP3.LUT R86, R89, 0xffff0000, RZ, 0xc0, !PT ;  /* 0xffff000059567812 */ /* 0x000fe400078ec0ff */
[C---:B------:R-:W-:Y:S01]  /*97d0*/  SHF.L.U32 R85, R90.reuse, 0x10, RZ ;  /* 0x000000105a557819 */ /* 0x040fe200000006ff */
[----:B-1----:R-:W1:Y:S01]  /*97e0*/  LDTM.x64 R4, tmem[UR4+0xc0] ;  /* 0x0000c004000479ee */ /* 0x002e620008340000 */
[----:B------:R-:W-:Y:S01]  /*97f0*/  LOP3.LUT R88, R90, 0xffff0000, RZ, 0xc0, !PT ;  /* 0xffff00005a587812 */ /* 0x000fe200078ec0ff */
[----:B------:R-:W-:Y:S01]  /*9800*/  NOP ;  /* 0x0000000000007918 */ /* 0x000fe20000000000 */
[C---:B------:R-:W-:Y:S01]  /*9810*/  SHF.L.U32 R87, R91.reuse, 0x10, RZ ;  /* 0x000000105b577819 */ /* 0x040fe200000006ff */
[----:B------:R-:W-:Y:S01]  /*9820*/  UIADD3 UR5, UPT, UPT, UR5, 0xb0, URZ ;  /* 0x000000b005057890 */ /* 0x000fe2000fffe0ff */
[----:B------:R-:W-:Y:S02]  /*9830*/  LOP3.LUT R90, R91, 0xffff0000, RZ, 0xc0, !PT ;  /* 0xffff00005b5a7812 */ /* 0x000fe400078ec0ff */
[C---:B------:R-:W-:Y:S01]  /*9840*/  SHF.L.U32 R89, R96.reuse, 0x10, RZ ;  /* 0x0000001060597819 */ /* 0x040fe200000006ff */
[----:B------:R-:W-:Y:S01]  /*9850*/  UPRMT UR5, UR37, 0x654, UR5 ;  /* 0x0000065425057896 */ /* 0x000fe20008000005 */
[----:B------:R-:W-:Y:S02]  /*9860*/  LOP3.LUT R91, R96, 0xffff0000, RZ, 0xc0, !PT ;  /* 0xffff0000605b7812 */ /* 0x000fe400078ec0ff */
[C---:B------:R-:W-:Y:S02]  /*9870*/  SHF.L.U32 R92, R97.reuse, 0x10, RZ ;  /* 0x00000010615c7819 */ /* 0x040fe400000006ff */
[----:B------:R-:W-:Y:S02]  /*9880*/  LOP3.LUT R94, R97, 0xffff0000, RZ, 0xc0, !PT ;  /* 0xffff0000615e7812 */ /* 0x000fe400078ec0ff */
[C---:B------:R-:W-:Y:S02]  /*9890*/  SHF.L.U32 R93, R98.reuse, 0x10, RZ ;  /* 0x00000010625d7819 */ /* 0x040fe400000006ff */
[----:B------:R-:W-:Y:S01]  /*98a0*/  LOP3.LUT R96, R98, 0xffff0000, RZ, 0xc0, !PT ;  /* 0xffff000062607812 */ /* 0x000fe200078ec0ff */
[----:B-1----:R-:W-:Y:S01]  /*98b0*/  SYNCS.ARRIVE.TRANS64.RED.A1T0 RZ, [UR5], RZ ;  /* 0x000000ffffff79a7 */ /* 0x002fe20008100405 */
[C---:B------:R-:W-:Y:S02]  /*98c0*/  SHF.L.U32 R95, R99.reuse, 0x10, RZ ;  /* 0x00000010635f7819 */ /* 0x040fe400000006ff */
[----:B------:R-:W-:Y:S02]  /*98d0*/  LOP3.LUT R98, R99, 0xffff0000, RZ, 0xc0, !PT ;  /* 0xffff000063627812 */ /* 0x000fe400078ec0ff */
[----:B------:R-:W-:Y:S01]  /*98e0*/  SHF.L.U32 R97, R104, 0x10, RZ ;  /* 0x0000001068617819 */ /* 0x000fe200000006ff */
[----:B------:R-:W-:Y:S01]  /*98f0*/  FMUL R4, R78, R4 ;  /* 0x000000044e047220 */ /* 0x000fe20000400000 */
[----:B------:R-:W-:Y:S01]  /*9900*/  LOP3.LUT R100, R104, 0xffff0000, RZ, 0xc0, !PT ;  /* 0xffff000068647812 */ /* 0x000fe200078ec0ff */
[----:B------:R-:W-:Y:S01]  /*9910*/  FMUL R5, R78, R5 ;  /* 0x000000054e057220 */ /* 0x000fe20000400000 */
[----:B------:R-:W-:Y:S01]  /*9920*/  SHF.L.U32 R99, R105, 0x10, RZ ;  /* 0x0000001069637819 */ /* 0x000fe200000006ff */
[----:B------:R-:W-:Y:S01]  /*9930*/  FFMA R4, R81, R82, R4 ;  /* 0x0000005251047223 */ /* 0x000fe20000000004 */
[----:B------:R-:W-:Y:S01]  /*9940*/  LOP3.LUT R102, R105, 0xffff0000, RZ, 0xc0, !PT ;  /* 0xffff000069667812 */ /* 0x000fe200078ec0ff */
[----:B------:R-:W-:Y:S01]  /*9950*/  FFMA R5, R81, R84, R5 ;  /* 0x0000005451057223 */ /* 0x000fe20000000005 */
[----:B------:R-:W-:Y:S01]  /*9960*/  SHF.L.U32 R101, R106, 0x10, RZ ;  /* 0x000000106a657819 */ /* 0x000fe200000006ff */
[----:B------:R-:W-:Y:S01]  /*9970*/  FMUL R6, R78, R6 ;  /* 0x000000064e067220 */ /* 0x000fe20000400000 */
[----:B------:R-:W-:Y:S01]  /*9980*/  LOP3.LUT R104, R106, 0xffff0000, RZ, 0xc0, !PT ;  /* 0xffff00006a687812 */ /* 0x000fe200078ec0ff */
[C---:B------:R-:W-:Y:S01]  /*9990*/  FMUL R7, R78.reuse, R7 ;  /* 0x000000074e077220 */ /* 0x040fe20000400000 */
[----:B------:R-:W-:Y:S01]  /*99a0*/  F2FP.BF16.F32.PACK_AB R4, R5, R4 ;  /* 0x000000040504723e */ /* 0x000fe200000010ff */
[----:B------:R-:W-:Y:S01]  /*99b0*/  FFMA R6, R81, R83, R6 ;  /* 0x0000005351067223 */ /* 0x000fe20000000006 */
[----:B------:R-:W-:Y:S01]  /*99c0*/  SHF.L.U32 R103, R107, 0x10, RZ ;  /* 0x000000106b677819 */ /* 0x000fe200000006ff */
[----:B------:R-:W-:Y:S01]  /*99d0*/  FFMA R7, R81, R86, R7 ;  /* 0x0000005651077223 */ /* 0x000fe20000000007 */
[----:B------:R-:W-:Y:S01]  /*99e0*/  LOP3.LUT R106, R107, 0xffff0000, RZ, 0xc0, !PT ;  /* 0xffff00006b6a7812 */ /* 0x000fe200078ec0ff */
[----:B------:R-:W-:Y:S01]  /*99f0*/  FMUL R8, R78, R8 ;  /* 0x000000084e087220 */ /* 0x000fe20000400000 */
[----:B------:R-:W-:Y:S01]  /*9a00*/  SHF.L.U32 R105, R112, 0x10, RZ ;  /* 0x0000001070697819 */ /* 0x000fe200000006ff */
[----:B------:R-:W-:Y:S01]  /*9a10*/  FMUL R9, R78, R9 ;  /* 0x000000094e097220 */ /* 0x000fe20000400000 */
[----:B------:R-:W-:Y:S01]  /*9a20*/  F2FP.BF16.F32.PACK_AB R5, R7, R6 ;  /* 0x000000060705723e */ /* 0x000fe200000010ff */
[C---:B------:R-:W-:Y:S01]  /*9a30*/  FFMA R8, R81.reuse, R85, R8 ;  /* 0x0000005551087223 */ /* 0x040fe20000000008 */
[----:B------:R-:W-:Y:S01]  /*9a40*/  LOP3.LUT R108, R112, 0xffff0000, RZ, 0xc0, !PT ;  /* 0xffff0000706c7812 */ /* 0x000fe200078ec0ff */
[----:B------:R-:W-:Y:S01]  /*9a50*/  FFMA R9, R81, R88, R9 ;  /* 0x0000005851097223 */ /* 0x000fe20000000009 */
[C---:B------:R-:W-:Y:S01]  /*9a60*/  SHF.L.U32 R107, R113.reuse, 0x10, RZ ;  /* 0x00000010716b7819 */ /* 0x040fe200000006ff */
[C---:B------:R-:W-:Y:S01]  /*9a70*/  FMUL R10, R78.reuse, R10 ;  /* 0x0000000a4e0a7220 */ /* 0x040fe20000400000 */
[----:B------:R-:W-:Y:S01]  /*9a80*/  LOP3.LUT R110, R113, 0xffff0000, RZ, 0xc0, !PT ;  /* 0xffff0000716e7812 */ /* 0x000fe200078ec0ff */
[----:B------:R-:W-:Y:S01]  /*9a90*/  FMUL R11, R78, R11 ;  /* 0x0000000b4e0b7220 */ /* 0x000fe20000400000 */
[----:B------:R-:W-:Y:S01]  /*9aa0*/  F2FP.BF16.F32.PACK_AB R6, R9, R8 ;  /* 0x000000080906723e */ /* 0x000fe200000010ff */
[C---:B------:R-:W-:Y:S01]  /*9ab0*/  FFMA R10, R81.reuse, R87, R10 ;  /* 0x00000057510a7223 */ /* 0x040fe2000000000a */
[C---:B------:R-:W-:Y:S01]  /*9ac0*/  SHF.L.U32 R109, R114.reuse, 0x10, RZ ;  /* 0x00000010726d7819 */ /* 0x040fe200000006ff */
[----:B------:R-:W-:Y:S01]  /*9ad0*/  FFMA R11, R81, R90, R11 ;  /* 0x0000005a510b7223 */ /* 0x000fe2000000000b */
[----:B------:R-:W-:Y:S01]  /*9ae0*/  LOP3.LUT R112, R114, 0xffff0000, RZ, 0xc0, !PT ;  /* 0xffff000072707812 */ /* 0x000fe200078ec0ff */
[C---:B------:R-:W-:Y:S01]  /*9af0*/  FMUL R0, R78.reuse, R12 ;  /* 0x0000000c4e007220 */ /* 0x040fe20000400000 */
[----:B------:R-:W-:Y:S01]  /*9b00*/  SHF.L.U32 R111, R115, 0x10, RZ ;  /* 0x00000010736f7819 */ /* 0x000fe200000006ff */
[C---:B------:R-:W-:Y:S01]  /*9b10*/  FMUL R2, R78.reuse, R13 ;  /* 0x0000000d4e027220 */ /* 0x040fe20000400000 */
[----:B------:R-:W-:Y:S01]  /*9b20*/  F2FP.BF16.F32.PACK_AB R7, R11, R10 ;  /* 0x0000000a0b07723e */ /* 0x000fe200000010ff */
[C---:B------:R-:W-:Y:S01]  /*9b30*/  FMUL R3, R78.reuse, R14 ;  /* 0x0000000e4e037220 */ /* 0x040fe20000400000 */
[----:B------:R-:W-:Y:S01]  /*9b40*/  LOP3.LUT R114, R115, 0xffff0000, RZ, 0xc0, !PT ;  /* 0xffff000073727812 */ /* 0x000fe200078ec0ff */
[----:B------:R-:W-:Y:S01]  /*9b50*/  FMUL R15, R78, R15 ;  /* 0x0000000f4e0f7220 */ /* 0x000fe20000400000 */
[C---:B------:R-:W-:Y:S01]  /*9b60*/  SHF.L.U32 R113, R120.reuse, 0x10, RZ ;  /* 0x0000001078717819 */ /* 0x040fe200000006ff */
[----:B------:R-:W-:Y:S01]  /*9b70*/  FFMA R0, R81, R89, R0 ;  /* 0x0000005951007223 */ /* 0x000fe20000000000 */
[----:B------:R-:W-:Y:S01]  /*9b80*/  LOP3.LUT R116, R120, 0xffff0000, RZ, 0xc0, !PT ;  /* 0xffff000078747812 */ /* 0x000fe200078ec0ff */
[C---:B------:R-:W-:Y:S01]  /*9b90*/  FMUL R12, R78.reuse, R16 ;  /* 0x000000104e0c7220 */ /* 0x040fe20000400000 */
[----:B------:R-:W-:Y:S01]  /*9ba0*/  SHF.L.U32 R115, R121, 0x10, RZ ;  /* 0x0000001079737819 */ /* 0x000fe200000006ff */
[----:B------:R-:W-:Y:S01]  /*9bb0*/  FFMA R2, R81, R91, R2 ;  /* 0x0000005b51027223 */ /* 0x000fe20000000002 */
[----:B------:R-:W-:Y:S01]  /*9bc0*/  LOP3.LUT R118, R121, 0xffff0000, RZ, 0xc0, !PT ;  /* 0xffff000079767812 */ /* 0x000fe200078ec0ff */
[----:B------:R-:W-:Y:S01]  /*9bd0*/  FMUL R13, R78, R17 ;  /* 0x000000114e0d7220 */ /* 0x000fe20000400000 */
[----:B------:R-:W-:Y:S01]  /*9be0*/  SHF.L.U32 R117, R122, 0x10, RZ ;  /* 0x000000107a757819 */ /* 0x000fe200000006ff */
[C---:B------:R-:W-:Y:S01]  /*9bf0*/  FFMA R3, R81.reuse, R92, R3 ;  /* 0x0000005c51037223 */ /* 0x040fe20000000003 */
[----:B------:R-:W-:Y:S01]  /*9c00*/  F2FP.BF16.F32.PACK_AB R8, R2, R0 ;  /* 0x000000000208723e */ /* 0x000fe200000010ff */
[----:B------:R-:W-:Y:S01]  /*9c10*/  FMUL R14, R78, R18 ;  /* 0x000000124e0e7220 */ /* 0x000fe20000400000 */
[----:B------:R-:W-:Y:S01]  /*9c20*/  LOP3.LUT R120, R122, 0xffff0000, RZ, 0xc0, !PT ;  /* 0xffff00007a787812 */ /* 0x000fe200078ec0ff */
[----:B------:R-:W-:Y:S01]  /*9c30*/  FFMA R15, R81, R94, R15 ;  /* 0x0000005e510f7223 */ /* 0x000fe2000000000f */
[C---:B------:R-:W-:Y:S01]  /*9c40*/  SHF.L.U32 R119, R123.reuse, 0x10, RZ ;  /* 0x000000107b777819 */ /* 0x040fe200000006ff */
[C---:B------:R-:W-:Y:S01]  /*9c50*/  FMUL R19, R78.reuse, R19 ;  /* 0x000000134e137220 */ /* 0x040fe20000400000 */
[----:B------:R-:W-:Y:S01]  /*9c60*/  LOP3.LUT R122, R123, 0xffff0000, RZ, 0xc0, !PT ;  /* 0xffff00007b7a7812 */ /* 0x000fe200078ec0ff */
[----:B------:R-:W-:Y:S01]  /*9c70*/  FFMA R12, R81, R93, R12 ;  /* 0x0000005d510c7223 */ /* 0x000fe2000000000c */
[----:B------:R-:W-:Y:S01]  /*9c80*/  F2FP.BF16.F32.PACK_AB R9, R15, R3 ;  /* 0x000000030f09723e */ /* 0x000fe200000010ff */
[----:B------:R-:W-:Y:S01]  /*9c90*/  FMUL R16, R78, R20 ;  /* 0x000000144e107220 */ /* 0x000fe20000400000 */
[C---:B------:R-:W-:Y:S01]  /*9ca0*/  SHF.L.U32 R121, R128.reuse, 0x10, RZ ;  /* 0x0000001080797819 */ /* 0x040fe200000006ff */
[----:B------:R1:W-:Y:S01]  /*9cb0*/  STS.128 [R182+UR48+0xc400], R4 ;  /* 0x00c40004b6007988 */ /* 0x0003e20008000c30 */
[C---:B------:R-:W-:Y:S01]  /*9cc0*/  FFMA R13, R81.reuse, R96, R13 ;  /* 0x00000060510d7223 */ /* 0x040fe2000000000d */
[----:B------:R-:W-:Y:S01]  /*9cd0*/  LOP3.LUT R124, R128, 0xffff0000, RZ, 0xc0, !PT ;  /* 0xffff0000807c7812 */ /* 0x000fe200078ec0ff */
[C---:B------:R-:W-:Y:S01]  /*9ce0*/  FFMA R14, R81.reuse, R95, R14 ;  /* 0x0000005f510e7223 */ /* 0x040fe2000000000e */
[----:B------:R-:W-:Y:S01]  /*9cf0*/  FFMA R19, R81, R98, R19 ;  /* 0x0000006251137223 */ /* 0x000fe20000000013 */
[----:B------:R-:W-:Y:S01]  /*9d00*/  SHF.L.U32 R123, R129, 0x10, RZ ;  /* 0x00000010817b7819 */ /* 0x000fe200000006ff */
[----:B------:R-:W-:Y:S01]  /*9d10*/  FFMA R16, R81, R97, R16 ;  /* 0x0000006151107223 */ /* 0x000fe20000000010 */
[----:B------:R-:W-:Y:S01]  /*9d20*/  F2FP.BF16.F32.PACK_AB R10, R13, R12 ;  /* 0x0000000c0d0a723e */ /* 0x000fe200000010ff */
[C---:B------:R-:W-:Y:S01]  /*9d30*/  FMUL R17, R78.reuse, R21 ;  /* 0x000000154e117220 */ /* 0x040fe20000400000 */
[----:B------:R-:W-:Y:S01]  /*9d40*/  F2FP.BF16.F32.PACK_AB R11, R19, R14 ;  /* 0x0000000e130b723e */ /* 0x000fe200000010ff */
[C---:B------:R-:W-:Y:S01]  /*9d50*/  FMUL R18, R78.reuse, R22 ;  /* 0x000000164e127220 */ /* 0x040fe20000400000 */
[C---:B------:R-:W-:Y:S01]  /*9d60*/  FMUL R23, R78.reuse, R23 ;  /* 0x000000174e177220 */ /* 0x040fe20000400000 */
[----:B------:R-:W-:Y:S01]  /*9d70*/  FFMA R17, R81, R100, R17 ;  /* 0x0000006451117223 */ /* 0x000fe20000000011 */
[C---:B------:R-:W-:Y:S01]  /*9d80*/  FMUL R20, R78.reuse, R24 ;  /* 0x000000184e147220 */ /* 0x040fe20000400000 */
[----:B------:R-:W-:Y:S01]  /*9d90*/  LOP3.LUT R126, R129, 0xffff0000, RZ, 0xc0, !PT ;  /* 0xffff0000817e7812 */ /* 0x000fe200078ec0ff */
[----:B------:R1:W-:Y:S01]  /*9da0*/  STS.128 [R181+0xc400], R8 ;  /* 0x00c40008b5007388 */ /* 0x0003e20000000c00 */
[----:B------:R-:W-:Y:S01]  /*9db0*/  FFMA R18, R81, R99, R18 ;  /* 0x0000006351127223 */ /* 0x000fe20000000012 */
[----:B------:R-:W-:Y:S01]  /*9dc0*/  F2FP.BF16.F32.PACK_AB R16, R17, R16 ;  /* 0x000000101110723e */ /* 0x000fe200000010ff */
[C---:B------:R-:W-:Y:S01]  /*9dd0*/  FFMA R23, R81.reuse, R102, R23 ;  /* 0x0000006651177223 */ /* 0x040fe20000000017 */
[----:B------:R-:W-:Y:S01]  /*9de0*/  FFMA R20, R81, R101, R20 ;  /* 0x0000006551147223 */ /* 0x000fe20000000014 */
[----:B------:R-:W-:Y:S01]  /*9df0*/  FMUL R21, R78, R25 ;  /* 0x000000194e157220 */ /* 0x000fe20000400000 */
[----:B------:R-:W-:Y:S01]  /*9e00*/  SHF.L.U32 R125, R130, 0x10, RZ ;  /* 0x00000010827d7819 */ /* 0x000fe200000006ff */
[C---:B------:R-:W-:Y:S01]  /*9e10*/  FMUL R22, R78.reuse, R26 ;  /* 0x0000001a4e167220 */ /* 0x040fe20000400000 */
[----:B------:R-:W-:Y:S01]  /*9e20*/  F2FP.BF16.F32.PACK_AB R17, R23, R18 ;  /* 0x000000121711723e */ /* 0x000fe200000010ff */
[C---:B------:R-:W-:Y:S01]  /*9e30*/  FFMA R21, R81.reuse, R104, R21 ;  /* 0x0000006851157223 */ /* 0x040fe20000000015 */
[----:B------:R-:W-:Y:S01]  /*9e40*/  FMUL R27, R78, R27 ;  /* 0x0000001b4e1b7220 */ /* 0x000fe20000400000 */
[----:B------:R-:W-:Y:S01]  /*9e50*/  FFMA R22, R81, R103, R22 ;  /* 0x0000006751167223 */ /* 0x000fe20000000016 */
[----:B------:R-:W-:Y:S01]  /*9e60*/  LOP3.LUT R128, R130, 0xffff0000, RZ, 0xc0, !PT ;  /* 0xffff000082807812 */ /* 0x000fe200078ec0ff */
[C---:B------:R-:W-:Y:S01]  /*9e70*/  FMUL R24, R78.reuse, R28 ;  /* 0x0000001c4e187220 */ /* 0x040fe20000400000 */
[----:B------:R-:W-:Y:S01]  /*9e80*/  F2FP.BF16.F32.PACK_AB R18, R21, R20 ;  /* 0x000000141512723e */ /* 0x000fe200000010ff */
[C---:B------:R-:W-:Y:S01]  /*9e90*/  FFMA R27, R81.reuse, R106, R27 ;  /* 0x0000006a511b7223 */ /* 0x040fe2000000001b */
[C---:B------:R-:W-:Y:S01]  /*9ea0*/  FMUL R25, R78.reuse, R29 ;  /* 0x0000001d4e197220 */ /* 0x040fe20000400000 */
[----:B------:R-:W-:Y:S01]  /*9eb0*/  FFMA R24, R81, R105, R24 ;  /* 0x0000006951187223 */ /* 0x000fe20000000018 */
[----:B------:R-:W-:Y:S01]  /*9ec0*/  SHF.L.U32 R127, R131, 0x10, RZ ;  /* 0x00000010837f7819 */ /* 0x000fe200000006ff */
[C---:B------:R-:W-:Y:S01]  /*9ed0*/  FMUL R26, R78.reuse, R30 ;  /* 0x0000001e4e1a7220 */ /* 0x040fe20000400000 */
[----:B------:R-:W-:Y:S01]  /*9ee0*/  F2FP.BF16.F32.PACK_AB R19, R27, R22 ;  /* 0x000000161b13723e */ /* 0x000fe200000010ff */
[C---:B------:R-:W-:Y:S01]  /*9ef0*/  FFMA R25, R81.reuse, R108, R25 ;  /* 0x0000006c51197223 */ /* 0x040fe20000000019 */
[C---:B------:R-:W-:Y:S01]  /*9f00*/  FMUL R31, R78.reuse, R31 ;  /* 0x0000001f4e1f7220 */ /* 0x040fe20000400000 */
[----:B------:R-:W-:Y:S01]  /*9f10*/  FFMA R26, R81, R107, R26 ;  /* 0x0000006b511a7223 */ /* 0x000fe2000000001a */
[----:B------:R-:W-:Y:S01]  /*9f20*/  LOP3.LUT R130, R131, 0xffff0000, RZ, 0xc0, !PT ;  /* 0xffff000083827812 */ /* 0x000fe200078ec0ff */
[----:B------:R1:W-:Y:S01]  /*9f30*/  STS.128 [R180+0xc400], R16 ;  /* 0x00c40010b4007388 */ /* 0x0003e20000000c00 */
[----:B------:R-:W-:Y:S01]  /*9f40*/  F2FP.BF16.F32.PACK_AB R24, R25, R24 ;  /* 0x000000181918723e */ /* 0x000fe200000010ff */
[C---:B------:R-:W-:Y:S01]  /*9f50*/  FFMA R31, R81.reuse, R110, R31 ;  /* 0x0000006e511f7223 */ /* 0x040fe2000000001f */
[C---:B------:R-:W-:Y:S01]  /*9f60*/  FMUL R28, R78.reuse, R32 ;  /* 0x000000204e1c7220 */ /* 0x040fe20000400000 */
[C---:B------:R-:W-:Y:S01]  /*9f70*/  FMUL R29, R78.reuse, R33 ;  /* 0x000000214e1d7220 */ /* 0x040fe20000400000 */
[----:B------:R-:W-:Y:S01]  /*9f80*/  FMUL R30, R78, R34 ;  /* 0x000000224e1e7220 */ /* 0x000fe20000400000 */
[----:B------:R-:W-:Y:S01]  /*9f90*/  SHF.L.U32 R129, R136, 0x10, RZ ;  /* 0x0000001088817819 */ /* 0x000fe200000006ff */
[----:B------:R-:W-:Y:S01]  /*9fa0*/  FFMA R28, R81, R109, R28 ;  /* 0x0000006d511c7223 */ /* 0x000fe2000000001c */
[----:B------:R-:W-:Y:S01]  /*9fb0*/  F2FP.BF16.F32.PACK_AB R25, R31, R26 ;  /* 0x0000001a1f19723e */ /* 0x000fe200000010ff */
[C---:B------:R-:W-:Y:S01]  /*9fc0*/  FFMA R29, R81.reuse, R112, R29 ;  /* 0x00000070511d7223 */ /* 0x040fe2000000001d */
[----:B------:R-:W-:Y:S01]  /*9fd0*/  FFMA R30, R81, R111, R30 ;  /* 0x0000006f511e7223 */ /* 0x000fe2000000001e */
[----:B------:R-:W-:Y:S01]  /*9fe0*/  FMUL R35, R78, R35 ;  /* 0x000000234e237220 */ /* 0x000fe20000400000 */
        /* <DEDUP_REMOVED lines=34> */
[----:B------:R-:W-:Y:S01]  /*a210*/  FFMA R41, R81, R124, R41 ;  /* 0x0000007c51297223 */ /* 0x000fe20000000029 */
[C---:B------:R-:W-:Y:S01]  /*a220*/  FMUL R47, R78.reuse, R47 ;  /* 0x0000002f4e2f7220 */ /* 0x040fe20000400000 */
[C---:B------:R-:W-:Y:S01]  /*a230*/  FMUL R44, R78.reuse, R48 ;  /* 0x000000304e2c7220 */ /* 0x040fe20000400000 */
[----:B------:R-:W-:Y:S01]  /*a240*/  FMUL R45, R78, R49 ;  /* 0x000000314e2d7220 */ /* 0x000fe20000400000 */
[----:B------:R1:W-:Y:S01]  /*a250*/  STS.128 [R177+0xc400], R32 ;  /* 0x00c40020b1007388 */ /* 0x0003e20000000c00 */
[----:B------:R-:W-:Y:S01]  /*a260*/  LOP3.LUT R138, R139, 0xffff0000, RZ, 0xc0, !PT ;  /* 0xffff00008b8a7812 */ /* 0x000fe200078ec0ff */
[----:B------:R-:W-:Y:S01]  /*a270*/  FFMA R42, R81, R123, R42 ;  /* 0x0000007b512a7223 */ /* 0x000fe2000000002a */
[----:B------:R-:W-:Y:S01]  /*a280*/  F2FP.BF16.F32.PACK_AB R40, R41, R40 ;  /* 0x000000282928723e */ /* 0x000fe200000010ff */
[C---:B------:R-:W-:Y:S01]  /*a290*/  FFMA R47, R81.reuse, R126, R47 ;  /* 0x0000007e512f7223 */ /* 0x040fe2000000002f */
[C---:B------:R-:W-:Y:S01]  /*a2a0*/  FFMA R44, R81.reuse, R125, R44 ;  /* 0x0000007d512c7223 */ /* 0x040fe2000000002c */
[----:B------:R-:W-:Y:S01]  /*a2b0*/  SHF.L.U32 R137, R144, 0x10, RZ ;  /* 0x0000001090897819 */ /* 0x000fe200000006ff */
[C---:B------:R-:W-:Y:S01]  /*a2c0*/  FFMA R45, R81.reuse, R128, R45 ;  /* 0x00000080512d7223 */ /* 0x040fe2000000002d */
[C---:B------:R-:W-:Y:S01]  /*a2d0*/  FMUL R46, R78.reuse, R50 ;  /* 0x000000324e2e7220 */ /* 0x040fe20000400000 */
[C---:B------:R-:W-:Y:S01]  /*a2e0*/  FMUL R51, R78.reuse, R51 ;  /* 0x000000334e337220 */ /* 0x040fe20000400000 */
[C---:B------:R-:W-:Y:S01]  /*a2f0*/  FMUL R48, R78.reuse, R52 ;  /* 0x000000344e307220 */ /* 0x040fe20000400000 */
[C---:B------:R-:W-:Y:S01]  /*a300*/  FMUL R49, R78.reuse, R53 ;  /* 0x000000354e317220 */ /* 0x040fe20000400000 */
[C---:B------:R-:W-:Y:S01]  /*a310*/  FFMA R46, R81.reuse, R127, R46 ;  /* 0x0000007f512e7223 */ /* 0x040fe2000000002e */
[C---:B------:R-:W-:Y:S01]  /*a320*/  FMUL R50, R78.reuse, R54 ;  /* 0x000000364e327220 */ /* 0x040fe20000400000 */
[C---:B------:R-:W-:Y:S01]  /*a330*/  FFMA R51, R81.reuse, R130, R51 ;  /* 0x0000008251337223 */ /* 0x040fe20000000033 */
[C---:B------:R-:W-:Y:S01]  /*a340*/  FMUL R55, R78.reuse, R55 ;  /* 0x000000374e377220 */ /* 0x040fe20000400000 */
[C---:B------:R-:W-:Y:S01]  /*a350*/  FFMA R48, R81.reuse, R129, R48 ;  /* 0x0000008151307223 */ /* 0x040fe20000000030 */
[C---:B------:R-:W-:Y:S01]  /*a360*/  FMUL R52, R78.reuse, R56 ;  /* 0x000000384e347220 */ /* 0x040fe20000400000 */
[C---:B------:R-:W-:Y:S01]  /*a370*/  FFMA R49, R81.reuse, R132, R49 ;  /* 0x0000008451317223 */ /* 0x040fe20000000031 */
[C---:B------:R-:W-:Y:S01]  /*a380*/  FMUL R53, R78.reuse, R57 ;  /* 0x000000394e357220 */ /* 0x040fe20000400000 */
[----:B------:R-:W-:Y:S01]  /*a390*/  FFMA R50, R81, R131, R50 ;  /* 0x0000008351327223 */ /* 0x000fe20000000032 */
[C---:B------:R-:W-:Y:S01]  /*a3a0*/  FMUL R54, R78.reuse, R58 ;  /* 0x0000003a4e367220 */ /* 0x040fe20000400000 */
[----:B------:R-:W-:Y:S01]  /*a3b0*/  F2FP.BF16.F32.PACK_AB R41, R47, R42 ;  /* 0x0000002a2f29723e */ /* 0x000fe200000010ff */
[----:B------:R-:W-:Y:S01]  /*a3c0*/  FFMA R55, R81, R134, R55 ;  /* 0x0000008651377223 */ /* 0x000fe20000000037 */
[C---:B------:R-:W-:Y:S01]  /*a3d0*/  FMUL R59, R78.reuse, R59 ;  /* 0x0000003b4e3b7220 */ /* 0x040fe20000400000 */
[----:B------:R-:W-:Y:S01]  /*a3e0*/  F2FP.BF16.F32.PACK_AB R42, R45, R44 ;  /* 0x0000002c2d2a723e */ /* 0x000fe200000010ff */
[----:B------:R-:W-:Y:S01]  /*a3f0*/  FFMA R52, R81, R133, R52 ;  /* 0x0000008551347223 */ /* 0x000fe20000000034 */
[----:B------:R-:W-:Y:S01]  /*a400*/  F2FP.BF16.F32.PACK_AB R43, R51, R46 ;  /* 0x0000002e332b723e */ /* 0x000fe200000010ff */
[----:B------:R-:W-:Y:S01]  /*a410*/  FMUL R56, R78, R60 ;  /* 0x0000003c4e387220 */ /* 0x000fe20000400000 */
[----:B------:R-:W-:Y:S01]  /*a420*/  LOP3.LUT R140, R144, 0xffff0000, RZ, 0xc0, !PT ;  /* 0xffff0000908c7812 */ /* 0x000fe200078ec0ff */
[----:B------:R-:W-:Y:S01]  /*a430*/  FFMA R53, R81, R136, R53 ;  /* 0x0000008851357223 */ /* 0x000fe20000000035 */
[----:B------:R-:W-:Y:S01]  /*a440*/  SHF.L.U32 R139, R145, 0x10, RZ ;  /* 0x00000010918b7819 */ /* 0x000fe200000006ff */
[----:B------:R1:W-:Y:S01]  /*a450*/  STS.128 [R176+0xc400], R40 ;  /* 0x00c40028b0007388 */ /* 0x0003e20000000c00 */
[C---:B------:R-:W-:Y:S01]  /*a460*/  FMUL R57, R78.reuse, R61 ;  /* 0x0000003d4e397220 */ /* 0x040fe20000400000 */
[----:B------:R-:W-:Y:S01]  /*a470*/  FFMA R54, R81, R135, R54 ;  /* 0x0000008751367223 */ /* 0x000fe20000000036 */
[----:B------:R-:W-:Y:S01]  /*a480*/  LOP3.LUT R142, R145, 0xffff0000, RZ, 0xc0, !PT ;  /* 0xffff0000918e7812 */ /* 0x000fe200078ec0ff */
[----:B------:R-:W-:Y:S01]  /*a490*/  FMUL R58, R78, R62 ;  /* 0x0000003e4e3a7220 */ /* 0x000fe20000400000 */
[C---:B------:R-:W-:Y:S01]  /*a4a0*/  FFMA R59, R81.reuse, R138, R59 ;  /* 0x0000008a513b7223 */ /* 0x040fe2000000003b */
[----:B------:R-:W-:Y:S01]  /*a4b0*/  SHF.L.U32 R141, R146, 0x10, RZ ;  /* 0x00000010928d7819 */ /* 0x000fe200000006ff */
[----:B------:R-:W-:Y:S01]  /*a4c0*/  FMUL R63, R78, R63 ;  /* 0x0000003f4e3f7220 */ /* 0x000fe20000400000 */
        /* <DEDUP_REMOVED lines=9> */
[C---:B------:R-:W-:Y:S01]  /*a560*/  FMUL R62, R78.reuse, R66 ;  /* 0x000000424e3e7220 */ /* 0x040fe20000400000 */
[----:B------:R-:W-:Y:S01]  /*a570*/  F2FP.BF16.F32.PACK_AB R49, R55, R50 ;  /* 0x000000323731723e */ /* 0x000fe200000010ff */
[----:B------:R-:W-:Y:S01]  /*a580*/  FFMA R63, R81, R142, R63 ;  /* 0x0000008e513f7223 */ /* 0x000fe2000000003f */
[----:B------:R-:W-:Y:S01]  /*a590*/  FMUL R67, R78, R67 ;  /* 0x000000434e437220 */ /* 0x000fe20000400000 */
[----:B------:R-:W-:Y:S01]  /*a5a0*/  F2FP.BF16.F32.PACK_AB R50, R53, R52 ;  /* 0x000000343532723e */ /* 0x000fe200000010ff */
[----:B------:R-:W-:Y:S01]  /*a5b0*/  FFMA R60, R81, R141, R60 ;  /* 0x0000008d513c7223 */ /* 0x000fe2000000003c */
[----:B------:R-:W-:Y:S01]  /*a5c0*/  F2FP.BF16.F32.PACK_AB R51, R59, R54 ;  /* 0x000000363b33723e */ /* 0x000fe200000010ff */
[C---:B------:R-:W-:Y:S01]  /*a5d0*/  FFMA R61, R81.reuse, R144, R61 ;  /* 0x00000090513d7223 */ /* 0x040fe2000000003d */
[C---:B------:R-:W-:Y:S01]  /*a5e0*/  FFMA R62, R81.reuse, R143, R62 ;  /* 0x0000008f513e7223 */ /* 0x040fe2000000003e */
[----:B------:R-:W-:Y:S01]  /*a5f0*/  FFMA R67, R81, R146, R67 ;  /* 0x0000009251437223 */ /* 0x000fe20000000043 */
[----:B------:R-:W-:Y:S01]  /*a600*/  F2FP.BF16.F32.PACK_AB R56, R57, R56 ;  /* 0x000000383938723e */ /* 0x000fe200000010ff */
[----:B------:R1:W-:Y:S01]  /*a610*/  STS.128 [R175+0xc400], R48 ;  /* 0x00c40030af007388 */ /* 0x0003e20000000c00 */
[----:B------:R-:W-:Y:S02]  /*a620*/  F2FP.BF16.F32.PACK_AB R57, R63, R58 ;  /* 0x0000003a3f39723e */ /* 0x000fe400000010ff */
        /* <DEDUP_REMOVED lines=20> */
.L_x_121:
[----:B------:R-:W-:Y:S05]  /*a770*/  BSYNC.RECONVERGENT B0 ;  /* 0x0000000000007941 */ /* 0x000fea0003800200 */
.L_x_120:
[----:B------:R-:W-:Y:S01]  /*a780*/  BAR.SYNC.DEFER_BLOCKING 0x1, 0x80 ;  /* 0x0042000000007b1d */ /* 0x000fe20000010000 */
[----:B------:R-:W-:Y:S01]  /*a790*/  UISETP.NE.AND UP0, UPT, UR49, -0x4, UPT ;  /* 0xfffffffc3100788c */ /* 0x000fe2000bf05270 */
[----:B------:R-:W-:Y:S08]  /*a7a0*/  IADD3 R76, PT, PT, R76, 0x1, RZ ;  /* 0x000000014c4c7810 */ /* 0x000ff00007ffe0ff */
[----:B------:R-:W-:Y:S05]  /*a7b0*/  BRA.U !UP0, `(.L_x_122) ;  /* 0x0000000108287547 */ /* 0x000fea000b800000 */
[----:B------:R-:W-:Y:S01]  /*a7c0*/  ISETP.NE.AND P0, PT, R179, RZ, PT ;  /* 0x000000ffb300720c */ /* 0x000fe20003f05270 */
[----:B------:R-:W-:Y:S01]  /*a7d0*/  IMAD.U32 R3, RZ, RZ, UR51 ;  /* 0x00000033ff037e24 */ /* 0x000fe2000f8e00ff */
[----:B------:R-:W-:Y:S01]  /*a7e0*/  UIADD3 UR51, UPT, UPT, UR51, 0x1, URZ ;  /* 0x0000000133337890 */ /* 0x000fe2000fffe0ff */
[----:B------:R-:W-:Y:S03]  /*a7f0*/  IMAD.U32 R0, RZ, RZ, UR37 ;  /* 0x00000025ff007e24 */ /* 0x000fe6000f8e00ff */
[----:B------:R-:W-:Y:S04]  /*a800*/  UISETP.NE.AND UP0, UPT, UR51, 0x4, UPT ;  /* 0x000000043300788c */ /* 0x000fe8000bf05270 */
[----:B------:R-:W-:Y:S03]  /*a810*/  USEL UR51, UR51, URZ, UP0 ;  /* 0x000000ff33337287 */ /* 0x000fe60008000000 */
[----:B------:R-:W-:Y:S05]  /*a820*/  @P0 LEA R3, R3, UR48, 0x3 ;  /* 0x0000003003030c11 */ /* 0x000fea000f8e18ff */
[----:B------:R-:W-:Y:S05]  /*a830*/  @P0 VIADD R3, R3, 0x50 ;  /* 0x0000005003030836 */ /* 0x000fea0000000000 */
[----:B------:R-:W-:Y:S04]  /*a840*/  @P0 PRMT R0, R0, 0x654, R3 ;  /* 0x0000065400000816 */ /* 0x000fe80000000003 */
[----:B------:R2:W-:Y:S03]  /*a850*/  @P0 SYNCS.ARRIVE.TRANS64.RED.A1T0 RZ, [R0+URZ], RZ ;  /* 0x000000ff00ff09a7 */ /* 0x0005e600081004ff */
.L_x_122:
[----:B------:R-:W-:Y:S01]  /*a860*/  ISETP.NE.AND P2, PT, R171, RZ, PT ;  /* 0x000000ffab00720c */ /* 0x000fe20003f45270 */
[----:B------:R-:W-:Y:S01]  /*a870*/  UIADD3 UR49, UPT, UPT, UR49, 0x4, URZ ;  /* 0x0000000431317890 */ /* 0x000fe2000fffe0ff */
[----:B------:R-:W-:Y:S01]  /*a880*/  ISETP.NE.AND P0, PT, R173, 0x2, PT ;  /* 0x00000002ad00780c */ /* 0x000fe20003f05270 */
[----:B------:R-:W-:Y:S01]  /*a890*/  IMAD.IADD R20, R75, 0x1, R154 ;  /* 0x000000014b147824 */ /* 0x000fe200078e029a */
[----:B------:R-:W-:Y:S01]  /*a8a0*/  ISETP.NE.AND P1, PT, R76, 0x2, PT ;  /* 0x000000024c00780c */ /* 0x000fe20003f25270 */
[----:B------:R-:W-:Y:S01]  /*a8b0*/  IMAD.IADD R21, R77, 0x1, R156 ;  /* 0x000000014d157824 */ /* 0x000fe200078e029c */
[----:B--2---:R-:W-:Y:S02]  /*a8c0*/  SEL R0, RZ, 0x1, P0 ;  /* 0x00000001ff007807 */ /* 0x004fe40000000000 */
[----:B------:R-:W-:Y:S02]  /*a8d0*/  SEL R3, RZ, 0x1, P1 ;  /* 0x00000001ff037807 */ /* 0x000fe40000800000 */
[----:B------:R-:W-:Y:S02]  /*a8e0*/  LOP3.LUT R165, R165, R0, RZ, 0x3c, !PT ;  /* 0x00000000a5a57212 */ /* 0x000fe400078e3cff */
[----:B------:R-:W-:Y:S02]  /*a8f0*/  LOP3.LUT R166, R166, R3, RZ, 0x3c, !PT ;  /* 0x00000003a6a67212 */ /* 0x000fe400078e3cff */
[----:B------:R-:W-:Y:S02]  /*a900*/  @P2 R2UR UR36, R164 ;  /* 0x00000000a42422ca */ /* 0x000fe400000e0000 */
[----:B------:R-:W-:Y:S02]  /*a910*/  SEL R173, R173, RZ, P0 ;  /* 0x000000ffadad7207 */ /* 0x000fe40000000000 */
[----:B------:R-:W-:Y:S01]  /*a920*/  SEL R76, R76, RZ, P1 ;  /* 0x000000ff4c4c7207 */ /* 0x000fe20000800000 */
[----:B------:R-:W-:Y:S10]  /*a930*/  @P2 BRA `(.L_x_123) ;  /* 0xffffffa000242947 */ /* 0x000ff4000383ffff */
[----:B------:R-:W-:-:S09]  /*a940*/  UISETP.NE.AND UP0, UPT, UR50, URZ, UPT ;  /* 0x000000ff3200728c */ /* 0x000fd2000bf05270 */
[----:B------:R-:W-:Y:S05]  /*a950*/  BRA.U !UP0, `(.L_x_124) ;  /* 0x0000000108487547 */ /* 0x000fea000b800000 */
[----:B------:R-:W2:Y:S02]  /*a960*/  LDCU.64 UR4, c[0x0][0x890] ;  /* 0x00011200ff0477ac */ /* 0x000ea40008000a00 */
[----:B--2---:R-:W-:-:S04]  /*a970*/  UISETP.NE.U32.AND UP0, UPT, UR4, URZ, UPT ;  /* 0x000000ff0400728c */ /* 0x004fc8000bf05070 */
[----:B------:R-:W-:-:S09]  /*a980*/  UISETP.NE.AND.EX UP0, UPT, UR5, URZ, UPT, UP0 ;  /* 0x000000ff0500728c */ /* 0x000fd2000bf05300 */
[----:B------:R-:W-:Y:S05]  /*a990*/  BRA.U UP0, `(.L_x_125) ;  /* 0x00000001000c7547 */ /* 0x000fea000b800000 */
[----:B------:R-:W-:-:S13]  /*a9a0*/  FSETP.NEU.AND P0, PT, R81, RZ, PT ;  /* 0x000000ff5100720b */ /* 0x000fda0003f0d000 */
[----:B------:R-:W-:Y:S05]  /*a9b0*/  @!P0 EXIT ;  /* 0x000000000000894d */ /* 0x000fea0003800000 */
[----:B------:R-:W-:Y:S05]  /*a9c0*/  BRA `(.L_x_124) ;  /* 0x00000000002c7947 */ /* 0x000fea0003800000 */
.L_x_125:
[----:B------:R-:W-:Y:S01]  /*a9d0*/  ISETP.NE.AND P0, PT, R172, RZ, PT ;  /* 0x000000ffac00720c */ /* 0x000fe20003f05270 */
[----:B------:R-:W-:-:S12]  /*a9e0*/  BSSY.RECONVERGENT B0, `(.L_x_124) ;  /* 0x0000009000007945 */ /* 0x000fd80003800200 */
[----:B------:R-:W-:Y:S05]  /*a9f0*/  @P0 BRA `(.L_x_126) ;  /* 0x0000000000140947 */ /* 0x000fea0003800000 */
[----:B------:R-:W2:Y:S02]  /*aa00*/  LDCU.64 UR4, c[0x0][0x888] ;  /* 0x00011100ff0477ac */ /* 0x000ea40008000a00 */
[----:B--2---:R-:W-:-:S04]  /*aa10*/  ISETP.NE.U32.AND P0, PT, RZ, UR4, PT ;  /* 0x00000004ff007c0c */ /* 0x004fc8000bf05070 */
[----:B------:R-:W-:-:S13]  /*aa20*/  ISETP.NE.AND.EX P0, PT, RZ, UR5, PT, P0 ;  /* 0x00000005ff007c0c */ /* 0x000fda000bf05300 */
[----:B------:R-:W-:Y:S05]  /*aa30*/  @!P0 EXIT ;  /* 0x000000000000894d */ /* 0x000fea0003800000 */
[----:B------:R-:W-:Y:S05]  /*aa40*/  BRA `(.L_x_127) ;  /* 0x0000000000087947 */ /* 0x000fea0003800000 */
.L_x_126:
[----:B------:R-:W-:-:S13]  /*aa50*/  FSETP.NEU.AND P0, PT, R81, RZ, PT ;  /* 0x000000ff5100720b */ /* 0x000fda0003f0d000 */
[----:B------:R-:W-:Y:S05]  /*aa60*/  @!P0 EXIT ;  /* 0x000000000000894d */ /* 0x000fea0003800000 */
.L_x_127:
[----:B------:R-:W-:Y:S05]  /*aa70*/  BSYNC.RECONVERGENT B0 ;  /* 0x0000000000007941 */ /* 0x000fea0003800200 */
.L_x_124:
[----:B------:R-:W-:Y:S01]  /*aa80*/  ULEA UR4, UR51, UR48, 0x3 ;  /* 0x0000003033047291 */ /* 0x000fe2000f8e18ff */
[----:B------:R-:W-:-:S04]  /*aa90*/  DEPBAR.LE SB0, 0x0 ;  /* 0x000080000000791a */ /* 0x000fc80000000000 */
[----:B------:R-:W-:-:S04]  /*aaa0*/  UIADD3 UR4, UPT, UPT, UR4, 0x50, URZ ;  /* 0x0000005004047890 */ /* 0x000fc8000fffe0ff */
[----:B------:R-:W-:-:S09]  /*aab0*/  UPRMT UR4, UR37, 0x654, UR4 ;  /* 0x0000065425047896 */ /* 0x000fd20008000004 */
[----:B------:R-:W-:Y:S01]  /*aac0*/  SYNCS.ARRIVE.TRANS64.RED.A1T0 RZ, [UR4], RZ ;  /* 0x000000ffffff79a7 */ /* 0x000fe20008100404 */
[----:B------:R-:W-:Y:S05]  /*aad0*/  EXIT ;  /* 0x000000000000794d */ /* 0x000fea0003800000 */
.L_x_19:
[----:B--2---:R2:W1:Y:S02]  /*aae0*/  SYNCS.PHASECHK.TRANS64.TRYWAIT P0, [R3+URZ+0xd0], R2 ;  /* 0x0000d002030075a7 */ /* 0x00446400080011ff */
[----:B-1----:R-:W-:Y:S05]  /*aaf0*/  @!P0 NANOSLEEP.SYNCS 0x989680 ;  /* 0x009896800000895d */ /* 0x002fea0003900000 */
[----:B------:R-:W1:Y:S02]  /*ab00*/  @!P0 SYNCS.PHASECHK.TRANS64 P0, [R3+URZ+0xd0], R2 ;  /* 0x0000d002030085a7 */ /* 0x000e6400080010ff */
[----:B-1----:R-:W-:Y:S05]  /*ab10*/  @!P0 BRA `(.L_x_19) ;  /* 0xfffffffc00f08947 */ /* 0x002fea000383ffff */
[----:B------:R-:W-:Y:S05]  /*ab20*/  BRA `(.L_x_128) ;  /* 0xffffff6800987947 */ /* 0x000fea000383ffff */
.L_x_22:
[----:B-1----:R-:W-:-:S07]  /*ab30*/  MOV R2, UR33 ;  /* 0x0000002100027c02 */ /* 0x002fce0008000f00 */
.L_x_129:
[----:B-1----:R1:W2:Y:S02]  /*ab40*/  SYNCS.PHASECHK.TRANS64.TRYWAIT P0, [R2+URZ+0x18], R5 ;  /* 0x00001805020075a7 */ /* 0x0022a400080011ff */
[----:B--2---:R-:W-:Y:S05]  /*ab50*/  @!P0 NANOSLEEP.SYNCS 0x989680 ;  /* 0x009896800000895d */ /* 0x004fea0003900000 */
[----:B------:R-:W2:Y:S02]  /*ab60*/  @!P0 SYNCS.PHASECHK.TRANS64 P0, [R2+URZ+0x18], R5 ;  /* 0x00001805020085a7 */ /* 0x000ea400080010ff */
[----:B--2---:R-:W-:Y:S05]  /*ab70*/  @!P0 BRA `(.L_x_129) ;  /* 0xfffffffc00f08947 */ /* 0x004fea000383ffff */
[----:B------:R-:W-:Y:S05]  /*ab80*/  BRA `(.L_x_21) ;  /* 0xffffff6800e87947 */ /* 0x000fea000383ffff */
.L_x_28:
[----:B-1----:R-:W-:-:S07]  /*ab90*/  MOV R2, UR17 ;  /* 0x0000001100027c02 */ /* 0x002fce0008000f00 */
.L_x_130:
[----:B-1----:R1:W2:Y:S02]  /*aba0*/  SYNCS.PHASECHK.TRANS64.TRYWAIT P0, [R2+URZ+0x18], R5 ;  /* 0x00001805020075a7 */ /* 0x0022a400080011ff */
[----:B--2---:R-:W-:Y:S05]  /*abb0*/  @!P0 NANOSLEEP.SYNCS 0x989680 ;  /* 0x009896800000895d */ /* 0x004fea0003900000 */
[----:B------:R-:W2:Y:S02]  /*abc0*/  @!P0 SYNCS.PHASECHK.TRANS64 P0, [R2+URZ+0x18], R5 ;  /* 0x00001805020085a7 */ /* 0x000ea400080010ff */
[----:B--2---:R-:W-:Y:S05]  /*abd0*/  @!P0 BRA `(.L_x_130) ;  /* 0xfffffffc00f08947 */ /* 0x004fea000383ffff */
[----:B------:R-:W-:Y:S05]  /*abe0*/  BRA `(.L_x_27) ;  /* 0xffffff6c00907947 */ /* 0x000fea000383ffff */
.L_x_32:
[----:B-1----:R1:W2:Y:S02]  /*abf0*/  SYNCS.PHASECHK.TRANS64.TRYWAIT P0, [R2+URZ+0x80], R3 ;  /* 0x00008003020075a7 */ /* 0x0022a400080011ff */
[----:B--2---:R-:W-:Y:S05]  /*ac00*/  @!P0 NANOSLEEP.SYNCS 0x989680 ;  /* 0x009896800000895d */ /* 0x004fea0003900000 */
[----:B------:R-:W2:Y:S02]  /*ac10*/  @!P0 SYNCS.PHASECHK.TRANS64 P0, [R2+URZ+0x80], R3 ;  /* 0x00008003020085a7 */ /* 0x000ea400080010ff */
[----:B--2---:R-:W-:Y:S05]  /*ac20*/  @!P0 BRA `(.L_x_32) ;  /* 0xfffffffc00f08947 */ /* 0x004fea000383ffff */
[----:B------:R-:W-:Y:S05]  /*ac30*/  BRA `(.L_x_131) ;  /* 0xffffff7000207947 */ /* 0x000fea000383ffff */
.L_x_36:
[----:B----4-:R-:W-:-:S07]  /*ac40*/  MOV R0, UR5 ;  /* 0x0000000500007c02 */ /* 0x010fce0008000f00 */
.L_x_132:
[----:B-1----:R1:W2:Y:S02]  /*ac50*/  SYNCS.PHASECHK.TRANS64.TRYWAIT P0, [R0+URZ], R3 ;  /* 0x00000003000075a7 */ /* 0x0022a400080011ff */
[----:B--2---:R-:W-:Y:S05]  /*ac60*/  @!P0 NANOSLEEP.SYNCS 0x989680 ;  /* 0x009896800000895d */ /* 0x004fea0003900000 */
[----:B------:R-:W2:Y:S02]  /*ac70*/  @!P0 SYNCS.PHASECHK.TRANS64 P0, [R0+URZ], R3 ;  /* 0x00000003000085a7 */ /* 0x000ea400080010ff */
[----:B--2---:R-:W-:Y:S05]  /*ac80*/  @!P0 BRA `(.L_x_132) ;  /* 0xfffffffc00f08947 */ /* 0x004fea000383ffff */
[----:B------:R-:W-:Y:S05]  /*ac90*/  BRA `(.L_x_133) ;  /* 0xffffff7400907947 */ /* 0x000fea000383ffff */
.L_x_37:
[----:B----4-:R-:W-:-:S07]  /*aca0*/  MOV R0, UR5 ;  /* 0x0000000500007c02 */ /* 0x010fce0008000f00 */
.L_x_134:
[----:B-1----:R1:W2:Y:S02]  /*acb0*/  SYNCS.PHASECHK.TRANS64.TRYWAIT P0, [R0+URZ], R3 ;  /* 0x00000003000075a7 */ /* 0x0022a400080011ff */
[----:B--2---:R-:W-:Y:S05]  /*acc0*/  @!P0 NANOSLEEP.SYNCS 0x989680 ;  /* 0x009896800000895d */ /* 0x004fea0003900000 */
[----:B------:R-:W2:Y:S02]  /*acd0*/  @!P0 SYNCS.PHASECHK.TRANS64 P0, [R0+URZ], R3 ;  /* 0x00000003000085a7 */ /* 0x000ea400080010ff */
[----:B--2---:R-:W-:Y:S05]  /*ace0*/  @!P0 BRA `(.L_x_134) ;  /* 0xfffffffc00f08947 */ /* 0x004fea000383ffff */
[----:B------:R-:W-:Y:S05]  /*acf0*/  BRA `(.L_x_135) ;  /* 0xffffff74009c7947 */ /* 0x000fea000383ffff */
.L_x_40:
[----:B-1----:R1:W2:Y:S02]  /*ad00*/  SYNCS.PHASECHK.TRANS64.TRYWAIT P0, [R0+URZ+0xc0], R5 ;  /* 0x0000c005000075a7 */ /* 0x0022a400080011ff */
[----:B--2---:R-:W-:Y:S05]  /*ad10*/  @!P0 NANOSLEEP.SYNCS 0x989680 ;  /* 0x009896800000895d */ /* 0x004fea0003900000 */
[----:B------:R-:W2:Y:S02]  /*ad20*/  @!P0 SYNCS.PHASECHK.TRANS64 P0, [R0+URZ+0xc0], R5 ;  /* 0x0000c005000085a7 */ /* 0x000ea400080010ff */
[----:B--2---:R-:W-:Y:S05]  /*ad30*/  @!P0 BRA `(.L_x_40) ;  /* 0xfffffffc00f08947 */ /* 0x004fea000383ffff */
[----:B------:R-:W-:Y:S05]  /*ad40*/  BRA `(.L_x_136) ;  /* 0xffffff7400f87947 */ /* 0x000fea000383ffff */
.L_x_41:
[----:B------:R-:W-:-:S07]  /*ad50*/  MOV R0, UR5 ;  /* 0x0000000500007c02 */ /* 0x000fce0008000f00 */
.L_x_137:
[----:B-1----:R1:W2:Y:S02]  /*ad60*/  SYNCS.PHASECHK.TRANS64.TRYWAIT P0, [R0+URZ+0x90], R5 ;  /* 0x00009005000075a7 */ /* 0x0022a400080011ff */
[----:B--2---:R-:W-:Y:S05]  /*ad70*/  @!P0 NANOSLEEP.SYNCS 0x989680 ;  /* 0x009896800000895d */ /* 0x004fea0003900000 */
[----:B------:R-:W2:Y:S02]  /*ad80*/  @!P0 SYNCS.PHASECHK.TRANS64 P0, [R0+URZ+0x90], R5 ;  /* 0x00009005000085a7 */ /* 0x000ea400080010ff */
[----:B--2---:R-:W-:Y:S05]  /*ad90*/  @!P0 BRA `(.L_x_137) ;  /* 0xfffffffc00f08947 */ /* 0x004fea000383ffff */
[----:B------:R-:W-:Y:S05]  /*ada0*/  BRA `(.L_x_138) ;  /* 0xffffff7800087947 */ /* 0x000fea000383ffff */
.L_x_42:
[----:B-1----:R1:W2:Y:S02]  /*adb0*/  SYNCS.PHASECHK.TRANS64.TRYWAIT P1, [R0+URZ+0x80], R5 ;  /* 0x00008005000075a7 */ /* 0x0022a400080211ff */
[----:B--2---:R-:W-:Y:S05]  /*adc0*/  @!P1 NANOSLEEP.SYNCS 0x989680 ;  /* 0x009896800000995d */ /* 0x004fea0003900000 */
[----:B------:R-:W2:Y:S02]  /*add0*/  @!P1 SYNCS.PHASECHK.TRANS64 P1, [R0+URZ+0x80], R5 ;  /* 0x00008005000095a7 */ /* 0x000ea400080210ff */
[----:B--2---:R-:W-:Y:S05]  /*ade0*/  @!P1 BRA `(.L_x_42) ;  /* 0xfffffffc00f09947 */ /* 0x004fea000383ffff */
[----:B------:R-:W-:Y:S05]  /*adf0*/  BRA `(.L_x_139) ;  /* 0xffffff7800387947 */ /* 0x000fea000383ffff */
.L_x_45:
[----:B------:R-:W-:-:S07]  /*ae00*/  MOV R0, UR5 ;  /* 0x0000000500007c02 */ /* 0x000fce0008000f00 */
.L_x_140:
[----:B-1----:R1:W2:Y:S02]  /*ae10*/  SYNCS.PHASECHK.TRANS64.TRYWAIT P0, [R0+URZ+0x90], R3 ;  /* 0x00009003000075a7 */ /* 0x0022a400080011ff */
[----:B--2---:R-:W-:Y:S05]  /*ae20*/  @!P0 NANOSLEEP.SYNCS 0x989680 ;  /* 0x009896800000895d */ /* 0x004fea0003900000 */
[----:B------:R-:W2:Y:S02]  /*ae30*/  @!P0 SYNCS.PHASECHK.TRANS64 P0, [R0+URZ+0x90], R3 ;  /* 0x00009003000085a7 */ /* 0x000ea400080010ff */
[----:B--2---:R-:W-:Y:S05]  /*ae40*/  @!P0 BRA `(.L_x_140) ;  /* 0xfffffffc00f08947 */ /* 0x004fea000383ffff */
[----:B------:R-:W-:Y:S05]  /*ae50*/  BRA `(.L_x_44) ;  /* 0xffffff78008c7947 */ /* 0x000fea000383ffff */
.L_x_52:
[----:B-1----:R1:W2:Y:S02]  /*ae60*/  SYNCS.PHASECHK.TRANS64.TRYWAIT P1, [R0+URZ+0x80], R5 ;  /* 0x00008005000075a7 */ /* 0x0022a400080211ff */
[----:B--2---:R-:W-:Y:S05]  /*ae70*/  @!P1 NANOSLEEP.SYNCS 0x989680 ;  /* 0x009896800000995d */ /* 0x004fea0003900000 */
[----:B------:R-:W2:Y:S02]  /*ae80*/  @!P1 SYNCS.PHASECHK.TRANS64 P1, [R0+URZ+0x80], R5 ;  /* 0x00008005000095a7 */ /* 0x000ea400080210ff */
[----:B--2---:R-:W-:Y:S05]  /*ae90*/  @!P1 BRA `(.L_x_52) ;  /* 0xfffffffc00f09947 */ /* 0x004fea000383ffff */
[----:B------:R-:W-:Y:S05]  /*aea0*/  BRA `(.L_x_141) ;  /* 0xffffff7c00ec7947 */ /* 0x000fea000383ffff */
.L_x_53:
[----:B------:R-:W-:-:S07]  /*aeb0*/  MOV R3, UR8 ;  /* 0x0000000800037c02 */ /* 0x000fce0008000f00 */
.L_x_142:
[----:B-1----:R1:W2:Y:S02]  /*aec0*/  SYNCS.PHASECHK.TRANS64.TRYWAIT P0, [R3+URZ+0xb0], R0 ;  /* 0x0000b000030075a7 */ /* 0x0022a400080011ff */
[----:B--2---:R-:W-:Y:S05]  /*aed0*/  @!P0 NANOSLEEP.SYNCS 0x989680 ;  /* 0x009896800000895d */ /* 0x004fea0003900000 */
[----:B------:R-:W2:Y:S02]  /*aee0*/  @!P0 SYNCS.PHASECHK.TRANS64 P0, [R3+URZ+0xb0], R0 ;  /* 0x0000b000030085a7 */ /* 0x000ea400080010ff */
[----:B--2---:R-:W-:Y:S05]  /*aef0*/  @!P0 BRA `(.L_x_142) ;  /* 0xfffffffc00f08947 */ /* 0x004fea000383ffff */
[----:B------:R-:W-:Y:S05]  /*af00*/  BRA `(.L_x_143) ;  /* 0xffffff8000247947 */ /* 0x000fea000383ffff */
.L_x_56:
[----:B------:R-:W-:Y:S07]  /*af10*/  MOV R0, UR7 ;  /* 0x0000000700007c02 */ /* 0x000fee0008000f00 */
.L_x_144:
[----:B-1----:R1:W2:Y:S02]  /*af20*/  SYNCS.PHASECHK.TRANS64.TRYWAIT P0, [R0+URZ], R3 ;  /* 0x00000003000075a7 */ /* 0x0022a400080011ff */
[----:B--2---:R-:W-:Y:S05]  /*af30*/  @!P0 NANOSLEEP.SYNCS 0x989680 ;  /* 0x009896800000895d */ /* 0x004fea0003900000 */
[----:B------:R-:W2:Y:S02]  /*af40*/  @!P0 SYNCS.PHASECHK.TRANS64 P0, [R0+URZ], R3 ;  /* 0x00000003000085a7 */ /* 0x000ea400080010ff */
[----:B--2---:R-:W-:Y:S05]  /*af50*/  @!P0 BRA `(.L_x_144) ;  /* 0xfffffffc00f08947 */ /* 0x004fea000383ffff */
[----:B------:R-:W-:Y:S05]  /*af60*/  BRA `(.L_x_55) ;  /* 0xffffff8000407947 */ /* 0x000fea000383ffff */
.L_x_59:
[----:B------:R-:W-:-:S07]  /*af70*/  MOV R0, UR5 ;  /* 0x0000000500007c02 */ /* 0x000fce0008000f00 */
.L_x_145:
[----:B--2---:R2:W3:Y:S02]  /*af80*/  SYNCS.PHASECHK.TRANS64.TRYWAIT P0, [R0+URZ], R3 ;  /* 0x00000003000075a7 */ /* 0x0044e400080011ff */
[----:B---3--:R-:W-:Y:S05]  /*af90*/  @!P0 NANOSLEEP.SYNCS 0x989680 ;  /* 0x009896800000895d */ /* 0x008fea0003900000 */
[----:B------:R-:W3:Y:S02]  /*afa0*/  @!P0 SYNCS.PHASECHK.TRANS64 P0, [R0+URZ], R3 ;  /* 0x00000003000085a7 */ /* 0x000ee400080010ff */
[----:B---3--:R-:W-:Y:S05]  /*afb0*/  @!P0 BRA `(.L_x_145) ;  /* 0xfffffffc00f08947 */ /* 0x008fea000383ffff */
[----:B------:R-:W-:Y:S05]  /*afc0*/  BRA `(.L_x_146) ;  /* 0xffffff8000f47947 */ /* 0x000fea000383ffff */
.L_x_60:
[----:B------:R-:W-:-:S07]  /*afd0*/  MOV R0, UR7 ;  /* 0x0000000700007c02 */ /* 0x000fce0008000f00 */
.L_x_147:
[----:B--2---:R2:W3:Y:S02]  /*afe0*/  SYNCS.PHASECHK.TRANS64.TRYWAIT P0, [R0+URZ], R3 ;  /* 0x00000003000075a7 */ /* 0x0044e400080011ff */
[----:B---3--:R-:W-:Y:S05]  /*aff0*/  @!P0 NANOSLEEP.SYNCS 0x989680 ;  /* 0x009896800000895d */ /* 0x008fea0003900000 */
[----:B------:R-:W3:Y:S02]  /*b000*/  @!P0 SYNCS.PHASECHK.TRANS64 P0, [R0+URZ], R3 ;  /* 0x00000003000085a7 */ /* 0x000ee400080010ff */
[----:B---3--:R-:W-:Y:S05]  /*b010*/  @!P0 BRA `(.L_x_147) ;  /* 0xfffffffc00f08947 */ /* 0x008fea000383ffff */
[----:B------:R-:W-:Y:S05]  /*b020*/  BRA `(.L_x_148) ;  /* 0xffffff8400007947 */ /* 0x000fea000383ffff */
.L_x_65:
[----:B--2---:R2:W3:Y:S02]  /*b030*/  SYNCS.PHASECHK.TRANS64.TRYWAIT P0, [R0+URZ+0x80], R3 ;  /* 0x00008003000075a7 */ /* 0x0044e400080011ff */
[----:B---3--:R-:W-:Y:S05]  /*b040*/  @!P0 NANOSLEEP.SYNCS 0x989680 ;  /* 0x009896800000895d */ /* 0x008fea0003900000 */
[----:B------:R-:W3:Y:S02]  /*b050*/  @!P0 SYNCS.PHASECHK.TRANS64 P0, [R0+URZ+0x80], R3 ;  /* 0x00008003000085a7 */ /* 0x000ee400080010ff */
[----:B---3--:R-:W-:Y:S05]  /*b060*/  @!P0 BRA `(.L_x_65) ;  /* 0xfffffffc00f08947 */ /* 0x008fea000383ffff */
[----:B------:R-:W-:Y:S05]  /*b070*/  BRA `(.L_x_149) ;  /* 0xffffff88000c7947 */ /* 0x000fea000383ffff */
.L_x_68:
[----:B------:R-:W-:Y:S07]  /*b080*/  MOV R0, UR7 ;  /* 0x0000000700007c02 */ /* 0x000fee0008000f00 */
.L_x_150:
[----:B--2---:R2:W3:Y:S02]  /*b090*/  SYNCS.PHASECHK.TRANS64.TRYWAIT P0, [R0+URZ+0x78], R3 ;  /* 0x00007803000075a7 */ /* 0x0044e400080011ff */
[----:B---3--:R-:W-:Y:S05]  /*b0a0*/  @!P0 NANOSLEEP.SYNCS 0x989680 ;  /* 0x009896800000895d */ /* 0x008fea0003900000 */
[----:B------:R-:W3:Y:S02]  /*b0b0*/  @!P0 SYNCS.PHASECHK.TRANS64 P0, [R0+URZ+0x78], R3 ;  /* 0x00007803000085a7 */ /* 0x000ee400080010ff */
[----:B---3--:R-:W-:Y:S05]  /*b0c0*/  @!P0 BRA `(.L_x_150) ;  /* 0xfffffffc00f08947 */ /* 0x008fea000383ffff */
[----:B------:R-:W-:Y:S05]  /*b0d0*/  BRA `(.L_x_67) ;  /* 0xffffff8800ec7947 */ /* 0x000fea000383ffff */
.L_x_71:
[----:B------:R-:W-:Y:S07]  /*b0e0*/  MOV R3, UR7 ;  /* 0x0000000700037c02 */ /* 0x000fee0008000f00 */
.L_x_151:
[----:B-1----:R1:W2:Y:S02]  /*b0f0*/  SYNCS.PHASECHK.TRANS64.TRYWAIT P0, [R3+URZ+0x50], R12 ;  /* 0x0000500c030075a7 */ /* 0x0022a400080011ff */
[----:B--2---:R-:W-:Y:S05]  /*b100*/  @!P0 NANOSLEEP.SYNCS 0x989680 ;  /* 0x009896800000895d */ /* 0x004fea0003900000 */
[----:B------:R-:W2:Y:S02]  /*b110*/  @!P0 SYNCS.PHASECHK.TRANS64 P0, [R3+URZ+0x50], R12 ;  /* 0x0000500c030085a7 */ /* 0x000ea400080010ff */
[----:B--2---:R-:W-:Y:S05]  /*b120*/  @!P0 BRA `(.L_x_151) ;  /* 0xfffffffc00f08947 */ /* 0x004fea000383ffff */
[----:B------:R-:W-:Y:S05]  /*b130*/  BRA `(.L_x_152) ;  /* 0xffffff8c00647947 */ /* 0x000fea000383ffff */
.L_x_72:
[----:B-1----:R-:W-:Y:S07]  /*b140*/  MOV R3, UR7 ;  /* 0x0000000700037c02 */ /* 0x002fee0008000f00 */
.L_x_153:
[----:B-1----:R1:W2:Y:S02]  /*b150*/  SYNCS.PHASECHK.TRANS64.TRYWAIT P0, [R3+URZ+0x58], R12 ;  /* 0x0000580c030075a7 */ /* 0x0022a400080011ff */
[----:B--2---:R-:W-:Y:S05]  /*b160*/  @!P0 NANOSLEEP.SYNCS 0x989680 ;  /* 0x009896800000895d */ /* 0x004fea0003900000 */
[----:B------:R-:W2:Y:S02]  /*b170*/  @!P0 SYNCS.PHASECHK.TRANS64 P0, [R3+URZ+0x58], R12 ;  /* 0x0000580c030085a7 */ /* 0x000ea400080010ff */
[----:B--2---:R-:W-:Y:S05]  /*b180*/  @!P0 BRA `(.L_x_153) ;  /* 0xfffffffc00f08947 */ /* 0x004fea000383ffff */
[----:B------:R-:W-:Y:S05]  /*b190*/  BRA `(.L_x_154) ;  /* 0xffffff8c00a07947 */ /* 0x000fea000383ffff */
.L_x_73:
[----:B-1----:R-:W-:Y:S07]  /*b1a0*/  MOV R3, UR7 ;  /* 0x0000000700037c02 */ /* 0x002fee0008000f00 */
.L_x_155:
[----:B-1----:R1:W2:Y:S02]  /*b1b0*/  SYNCS.PHASECHK.TRANS64.TRYWAIT P0, [R3+URZ+0x60], R12 ;  /* 0x0000600c030075a7 */ /* 0x0022a400080011ff */
[----:B--2---:R-:W-:Y:S05]  /*b1c0*/  @!P0 NANOSLEEP.SYNCS 0x989680 ;  /* 0x009896800000895d */ /* 0x004fea0003900000 */
[----:B------:R-:W2:Y:S02]  /*b1d0*/  @!P0 SYNCS.PHASECHK.TRANS64 P0, [R3+URZ+0x60], R12 ;  /* 0x0000600c030085a7 */ /* 0x000ea400080010ff */
[----:B--2---:R-:W-:Y:S05]  /*b1e0*/  @!P0 BRA `(.L_x_155) ;  /* 0xfffffffc00f08947 */ /* 0x004fea000383ffff */
[----:B------:R-:W-:Y:S05]  /*b1f0*/  BRA `(.L_x_156) ;  /* 0xffffff8c00e87947 */ /* 0x000fea000383ffff */
.L_x_74:
[----:B------:R-:W-:Y:S07]  /*b200*/  MOV R3, UR7 ;  /* 0x0000000700037c02 */ /* 0x000fee0008000f00 */
.L_x_157:
[----:B-1----:R1:W2:Y:S02]  /*b210*/  SYNCS.PHASECHK.TRANS64.TRYWAIT P0, [R3+URZ+0x68], R12 ;  /* 0x0000680c030075a7 */ /* 0x0022a400080011ff */
[----:B--2---:R-:W-:Y:S05]  /*b220*/  @!P0 NANOSLEEP.SYNCS 0x989680 ;  /* 0x009896800000895d */ /* 0x004fea0003900000 */
[----:B------:R-:W2:Y:S02]  /*b230*/  @!P0 SYNCS.PHASECHK.TRANS64 P0, [R3+URZ+0x68], R12 ;  /* 0x0000680c030085a7 */ /* 0x000ea400080010ff */
[----:B--2---:R-:W-:Y:S05]  /*b240*/  @!P0 BRA `(.L_x_157) ;  /* 0xfffffffc00f08947 */ /* 0x004fea000383ffff */
[----:B------:R-:W-:Y:S05]  /*b250*/  BRA `(.L_x_158) ;  /* 0xffffff9000707947 */ /* 0x000fea000383ffff */
.L_x_76:
[----:B------:R-:W-:-:S07]  /*b260*/  MOV R0, UR7 ;  /* 0x0000000700007c02 */ /* 0x000fce0008000f00 */
.L_x_159:
[----:B-1----:R1:W3:Y:S02]  /*b270*/  SYNCS.PHASECHK.TRANS64.TRYWAIT P0, [R0+URZ+0x50], R3 ;  /* 0x00005003000075a7 */ /* 0x0022e400080011ff */
[----:B---3--:R-:W-:Y:S05]  /*b280*/  @!P0 NANOSLEEP.SYNCS 0x989680 ;  /* 0x009896800000895d */ /* 0x008fea0003900000 */
[----:B------:R-:W3:Y:S02]  /*b290*/  @!P0 SYNCS.PHASECHK.TRANS64 P0, [R0+URZ+0x50], R3 ;  /* 0x00005003000085a7 */ /* 0x000ee400080010ff */
[----:B---3--:R-:W-:Y:S05]  /*b2a0*/  @!P0 BRA `(.L_x_159) ;  /* 0xfffffffc00f08947 */ /* 0x008fea000383ffff */
[----:B------:R-:W-:Y:S05]  /*b2b0*/  BRA `(.L_x_160) ;  /* 0xffffff9000e07947 */ /* 0x000fea000383ffff */
.L_x_77:
[----:B-1----:R-:W-:-:S07]  /*b2c0*/  MOV R0, UR7 ;  /* 0x0000000700007c02 */ /* 0x002fce0008000f00 */
.L_x_161:
[----:B-1----:R1:W3:Y:S02]  /*b2d0*/  SYNCS.PHASECHK.TRANS64.TRYWAIT P0, [R0+URZ+0x58], R3 ;  /* 0x00005803000075a7 */ /* 0x0022e400080011ff */
[----:B---3--:R-:W-:Y:S05]  /*b2e0*/  @!P0 NANOSLEEP.SYNCS 0x989680 ;  /* 0x009896800000895d */ /* 0x008fea0003900000 */
[----:B------:R-:W3:Y:S02]  /*b2f0*/  @!P0 SYNCS.PHASECHK.TRANS64 P0, [R0+URZ+0x58], R3 ;  /* 0x00005803000085a7 */ /* 0x000ee400080010ff */
[----:B---3--:R-:W-:Y:S05]  /*b300*/  @!P0 BRA `(.L_x_161) ;  /* 0xfffffffc00f08947 */ /* 0x008fea000383ffff */
[----:B------:R-:W-:Y:S05]  /*b310*/  BRA `(.L_x_162) ;  /* 0xffffff9000d07947 */ /* 0x000fea000383ffff */
.L_x_78:
[----:B-1----:R-:W-:-:S07]  /*b320*/  MOV R0, UR7 ;  /* 0x0000000700007c02 */ /* 0x002fce0008000f00 */
.L_x_163:
[----:B-1----:R1:W3:Y:S02]  /*b330*/  SYNCS.PHASECHK.TRANS64.TRYWAIT P0, [R0+URZ+0x60], R3 ;  /* 0x00006003000075a7 */ /* 0x0022e400080011ff */
[----:B---3--:R-:W-:Y:S05]  /*b340*/  @!P0 NANOSLEEP.SYNCS 0x989680 ;  /* 0x009896800000895d */ /* 0x008fea0003900000 */
[----:B------:R-:W3:Y:S02]  /*b350*/  @!P0 SYNCS.PHASECHK.TRANS64 P0, [R0+URZ+0x60], R3 ;  /* 0x00006003000085a7 */ /* 0x000ee400080010ff */
[----:B---3--:R-:W-:Y:S05]  /*b360*/  @!P0 BRA `(.L_x_163) ;  /* 0xfffffffc00f08947 */ /* 0x008fea000383ffff */
[----:B------:R-:W-:Y:S05]  /*b370*/  BRA `(.L_x_164) ;  /* 0xffffff9000c07947 */ /* 0x000fea000383ffff */
.L_x_80:
[----:B--2---:R2:W4:Y:S02]  /*b380*/  SYNCS.PHASECHK.TRANS64.TRYWAIT P0, [R0+URZ+0x80], R3 ;  /* 0x00008003000075a7 */ /* 0x00452400080011ff */
[----:B----4-:R-:W-:Y:S05]  /*b390*/  @!P0 NANOSLEEP.SYNCS 0x989680 ;  /* 0x009896800000895d */ /* 0x010fea0003900000 */
[----:B------:R-:W4:Y:S02]  /*b3a0*/  @!P0 SYNCS.PHASECHK.TRANS64 P0, [R0+URZ+0x80], R3 ;  /* 0x00008003000085a7 */ /* 0x000f2400080010ff */
[----:B----4-:R-:W-:Y:S05]  /*b3b0*/  @!P0 BRA `(.L_x_80) ;  /* 0xfffffffc00f08947 */ /* 0x010fea000383ffff */
[----:B------:R-:W-:Y:S05]  /*b3c0*/  BRA `(.L_x_165) ;  /* 0xffffff9400947947 */ /* 0x000fea000383ffff */
.L_x_91:
[----:B-1----:R-:W-:Y:S04]  /*b3d0*/  MOV R2, UR48 ;  /* 0x0000003000027c02 */ /* 0x002fe80008000f00 */
[----:B------:R1:W3:Y:S03]  /*b3e0*/  SYNCS.PHASECHK.TRANS64.TRYWAIT P1, [R2+URZ+0x30], R3 ;  /* 0x00003003020075a7 */ /* 0x0002e600080211ff */
[----:B---3--:R-:W-:Y:S05]  /*b3f0*/  @!P1 NANOSLEEP.SYNCS 0x989680 ;  /* 0x009896800000995d */ /* 0x008fea0003900000 */
[----:B------:R-:W3:Y:S02]  /*b400*/  @!P1 SYNCS.PHASECHK.TRANS64 P1, [R2+URZ+0x30], R3 ;  /* 0x00003003020095a7 */ /* 0x000ee400080210ff */
[----:B---3--:R-:W-:Y:S05]  /*b410*/  @!P1 BRA `(.L_x_91) ;  /* 0xfffffffc00ec9947 */ /* 0x008fea000383ffff */
[----:B------:R-:W-:Y:S05]  /*b420*/  BRA `(.L_x_90) ;  /* 0xffffffa400147947 */ /* 0x000fea000383ffff */
.L_x_93:
[----:B-1----:R1:W4:Y:S02]  /*b430*/  SYNCS.PHASECHK.TRANS64.TRYWAIT P0, [R87+URZ+0xa0], R0 ;  /* 0x0000a000570075a7 */ /* 0x00232400080011ff */
[----:B----4-:R-:W-:Y:S05]  /*b440*/  @!P0 NANOSLEEP.SYNCS 0x989680 ;  /* 0x009896800000895d */ /* 0x010fea0003900000 */
[----:B------:R-:W4:Y:S02]  /*b450*/  @!P0 SYNCS.PHASECHK.TRANS64 P0, [R87+URZ+0xa0], R0 ;  /* 0x0000a000570085a7 */ /* 0x000f2400080010ff */
[----:B----4-:R-:W-:Y:S05]  /*b460*/  @!P0 BRA `(.L_x_93) ;  /* 0xfffffffc00f08947 */ /* 0x010fea000383ffff */
[----:B------:R-:W-:Y:S05]  /*b470*/  BRA `(.L_x_92) ;  /* 0xffffffa4004c7947 */ /* 0x000fea000383ffff */
.L_x_102:
[----:B--2---:R2:W4:Y:S02]  /*b480*/  SYNCS.PHASECHK.TRANS64.TRYWAIT P0, [R3+URZ+0x30], R0 ;  /* 0x00003000030075a7 */ /* 0x00452400080011ff */
[----:B----4-:R-:W-:Y:S05]  /*b490*/  @!P0 NANOSLEEP.SYNCS 0x989680 ;  /* 0x009896800000895d */ /* 0x010fea0003900000 */
[----:B------:R-:W4:Y:S02]  /*b4a0*/  @!P0 SYNCS.PHASECHK.TRANS64 P0, [R3+URZ+0x30], R0 ;  /* 0x00003000030085a7 */ /* 0x000f2400080010ff */
[----:B----4-:R-:W-:Y:S05]  /*b4b0*/  @!P0 BRA `(.L_x_102) ;  /* 0xfffffffc00f08947 */ /* 0x010fea000383ffff */
[----:B------:R-:W-:Y:S05]  /*b4c0*/  BRA `(.L_x_101) ;  /* 0xffffffb400f87947 */ /* 0x000fea000383ffff */
.L_x_110:
[----:B-1----:R1:W4:Y:S02]  /*b4d0*/  SYNCS.PHASECHK.TRANS64.TRYWAIT P0, [R0+URZ+0x30], R7 ;  /* 0x00003007000075a7 */ /* 0x00232400080011ff */
[----:B----4-:R-:W-:Y:S05]  /*b4e0*/  @!P0 NANOSLEEP.SYNCS 0x989680 ;  /* 0x009896800000895d */ /* 0x010fea0003900000 */
[----:B------:R-:W4:Y:S02]  /*b4f0*/  @!P0 SYNCS.PHASECHK.TRANS64 P0, [R0+URZ+0x30], R7 ;  /* 0x00003007000085a7 */ /* 0x000f2400080010ff */
[----:B----4-:R-:W-:Y:S05]  /*b500*/  @!P0 BRA `(.L_x_110) ;  /* 0xfffffffc00f08947 */ /* 0x010fea000383ffff */
[----:B------:R-:W-:Y:S05]  /*b510*/  BRA `(.L_x_109) ;  /* 0xffffffc800ec7947 */ /* 0x000fea000383ffff */
.L_x_118:
[----:B-1----:R1:W2:Y:S02]  /*b520*/  SYNCS.PHASECHK.TRANS64.TRYWAIT P0, [R3+URZ+0x30], R0 ;  /* 0x00003000030075a7 */ /* 0x0022a400080011ff */
[----:B--2---:R-:W-:Y:S05]  /*b530*/  @!P0 NANOSLEEP.SYNCS 0x989680 ;  /* 0x009896800000895d */ /* 0x004fea0003900000 */
[----:B------:R-:W2:Y:S02]  /*b540*/  @!P0 SYNCS.PHASECHK.TRANS64 P0, [R3+URZ+0x30], R0 ;  /* 0x00003000030085a7 */ /* 0x000ea400080010ff */
[----:B--2---:R-:W-:Y:S05]  /*b550*/  @!P0 BRA `(.L_x_118) ;  /* 0xfffffffc00f08947 */ /* 0x004fea000383ffff */
[----:B------:R-:W-:Y:S05]  /*b560*/  BRA `(.L_x_117) ;  /* 0xffffffdc00e07947 */ /* 0x000fea000383ffff */
        .weak           $__internal_0_$__cuda_sm10x_tcgen05_guardrail_trap_col_being_dealloced_not_returned_by_alloc
        .type           $__internal_0_$__cuda_sm10x_tcgen05_guardrail_trap_col_being_dealloced_not_returned_by_alloc,@function
        .size           $__internal_0_$__cuda_sm10x_tcgen05_guardrail_trap_col_being_dealloced_not_returned_by_alloc,($__internal_1_$__cuda_sm10x_tcgen05_guardrail_trap_phase_invalid_during_alloc - $__internal_0_$__cuda_sm10x_tcgen05_guardrail_trap_col_being_dealloced_not_returned_by_alloc)
$__internal_0_$__cuda_sm10x_tcgen05_guardrail_trap_col_being_dealloced_not_returned_by_alloc:
[----:B------:R-:W-:Y:S05]  /*b570*/  BPT.TRAP 0x1 ;  /* 0x000000040000795c */ /* 0x000fea0000300000 */
[----:B------:R-:W-:-:S04]  /*b580*/  HFMA2 R3, -RZ, RZ, 0, 0 ;  /* 0x00000000ff037431 */ /* 0x000fc800000001ff */
[----:B------:R-:W-:Y:S05]  /*b590*/  RET.REL.NODEC R2 `(_ZN7cutlass13device_kernelINS_4gemm6kernel13GemmUniversalIN4cute5tupleIJiiiiEEENS1_10collective13CollectiveMmaINS1_35MainloopSm100TmaUmmaWarpSpecializedILi3ELi2ELi2ENS5_IJNS4_1CILi1EEESB_SB_EEEEENS5_IJNSA_ILi128EEENSA_ILi256EEENSA_ILi32EEEEEENS_10bfloat16_tENS5_IJlSB_lEEESI_SJ_NS4_8TiledMMAINS4_8MMA_AtomIJNS4_20SM100_MMA_F16BF16_SSISI_SI_fLi128ELi256ELNS4_4UMMA5MajorE0ELSO_0ELNSN_7ScaleInE0ELSP_0EEEEEENS4_6LayoutISC_NS5_IJNSA_ILi0EEEST_ST_EEEEENS5_IJNS4_10UnderscoreESW_SW_EEEEENS4_13SM90_TMA_LOADENS4_14ComposedLayoutINS4_7SwizzleILi2ELi4ELi3EEENS4_18smem_ptr_flag_bitsILi16EEENSS_INS5_IJNSA_ILi8EEESG_EEENS5_IJSG_SB_EEEEEEEvNS4_8identityESZ_S19_vS1A_EENS_8epilogue10collective18CollectiveEpilogueINS1C_23Sm100TmaWarpSpecializedILi4ELi2ELi64ELb1ELb0EEEJSH_NS5_IJNSS_ISE_SB_EENSS_INSA_ILi64EEESB_EEEEESI_SJ_SI_SJ_NS1C_6fusion15FusionCallbacksIS1G_NS1L_17LinearCombinationISI_fSI_fLNS_15FloatRoundStyleE2EEESH_S1K_JEEENS4_5SM1004TMEM4LOAD26SM100_TMEM_LOAD_32dp32b64xESZ_NS10_INS11_ILi3ELi4ELi3EEES14_NSS_INS5_IJS15_S1I_EEENS5_IJS1I_SB_EEEEEEENS4_39AutoVectorizingCopyWithAssumedAlignmentILi128EEENS4_14SM90_TMA_STOREES1Z_S21_S21_EEEvvEEEEvNT_6ParamsE) ;  /* 0xffffff4802987950 */ /* 0x000fea0003c3ffff */
        .weak           $__internal_1_$__cuda_sm10x_tcgen05_guardrail_trap_phase_invalid_during_alloc
        .type           $__internal_1_$__cuda_sm10x_tcgen05_guardrail_trap_phase_invalid_during_alloc,@function
        .size           $__internal_1_$__cuda_sm10x_tcgen05_guardrail_trap_phase_invalid_during_alloc,($__internal_2_$__cuda_sm10x_tcgen05_guardrail_trap_unallocated_columns_being_dealloced - $__internal_1_$__cuda_sm10x_tcgen05_guardrail_trap_phase_invalid_during_alloc)
$__internal_1_$__cuda_sm10x_tcgen05_guardrail_trap_phase_invalid_during_alloc:
[----:B------:R-:W-:Y:S05]  /*b5a0*/  BPT.TRAP 0x1 ;  /* 0x000000040000795c */ /* 0x000fea0000300000 */
[----:B------:R-:W-:-:S04]  /*b5b0*/  MOV R3, 0x0 ;  /* 0x0000000000037802 */ /* 0x000fc80000000f00 */
[----:B------:R-:W-:Y:S05]  /*b5c0*/  RET.REL.NODEC R2 `(_ZN7cutlass13device_kernelINS_4gemm6kernel13GemmUniversalIN4cute5tupleIJiiiiEEENS1_10collective13CollectiveMmaINS1_35MainloopSm100TmaUmmaWarpSpecializedILi3ELi2ELi2ENS5_IJNS4_1CILi1EEESB_SB_EEEEENS5_IJNSA_ILi128EEENSA_ILi256EEENSA_ILi32EEEEEENS_10bfloat16_tENS5_IJlSB_lEEESI_SJ_NS4_8TiledMMAINS4_8MMA_AtomIJNS4_20SM100_MMA_F16BF16_SSISI_SI_fLi128ELi256ELNS4_4UMMA5MajorE0ELSO_0ELNSN_7ScaleInE0ELSP_0EEEEEENS4_6LayoutISC_NS5_IJNSA_ILi0EEEST_ST_EEEEENS5_IJNS4_10UnderscoreESW_SW_EEEEENS4_13SM90_TMA_LOADENS4_14ComposedLayoutINS4_7SwizzleILi2ELi4ELi3EEENS4_18smem_ptr_flag_bitsILi16EEENSS_INS5_IJNSA_ILi8EEESG_EEENS5_IJSG_SB_EEEEEEEvNS4_8identityESZ_S19_vS1A_EENS_8epilogue10collective18CollectiveEpilogueINS1C_23Sm100TmaWarpSpecializedILi4ELi2ELi64ELb1ELb0EEEJSH_NS5_IJNSS_ISE_SB_EENSS_INSA_ILi64EEESB_EEEEESI_SJ_SI_SJ_NS1C_6fusion15FusionCallbacksIS1G_NS1L_17LinearCombinationISI_fSI_fLNS_15FloatRoundStyleE2EEESH_S1K_JEEENS4_5SM1004TMEM4LOAD26SM100_TMEM_LOAD_32dp32b64xESZ_NS10_INS11_ILi3ELi4ELi3EEES14_NSS_INS5_IJS15_S1I_EEENS5_IJS1I_SB_EEEEEEENS4_39AutoVectorizingCopyWithAssumedAlignmentILi128EEENS4_14SM90_TMA_STOREES1Z_S21_S21_EEEvvEEEEvNT_6ParamsE) ;  /* 0xffffff48028c7950 */ /* 0x000fea0003c3ffff */
        .weak           $__internal_2_$__cuda_sm10x_tcgen05_guardrail_trap_unallocated_columns_being_dealloced
        .type           $__internal_2_$__cuda_sm10x_tcgen05_guardrail_trap_unallocated_columns_being_dealloced,@function
        .size           $__internal_2_$__cuda_sm10x_tcgen05_guardrail_trap_unallocated_columns_being_dealloced,(.L_x_167 - $__internal_2_$__cuda_sm10x_tcgen05_guardrail_trap_unallocated_columns_being_dealloced)
$__internal_2_$__cuda_sm10x_tcgen05_guardrail_trap_unallocated_columns_being_dealloced:
[----:B------:R-:W-:Y:S05]  /*b5d0*/  BPT.TRAP 0x1 ;  /* 0x000000040000795c */ /* 0x000fea0000300000 */
[----:B------:R-:W-:-:S04]  /*b5e0*/  HFMA2 R3, -RZ, RZ, 0, 0 ;  /* 0x00000000ff037431 */ /* 0x000fc800000001ff */
[----:B------:R-:W-:Y:S05]  /*b5f0*/  RET.REL.NODEC R2 `(_ZN7cutlass13device_kernelINS_4gemm6kernel13GemmUniversalIN4cute5tupleIJiiiiEEENS1_10collective13CollectiveMmaINS1_35MainloopSm100TmaUmmaWarpSpecializedILi3ELi2ELi2ENS5_IJNS4_1CILi1EEESB_SB_EEEEENS5_IJNSA_ILi128EEENSA_ILi256EEENSA_ILi32EEEEEENS_10bfloat16_tENS5_IJlSB_lEEESI_SJ_NS4_8TiledMMAINS4_8MMA_AtomIJNS4_20SM100_MMA_F16BF16_SSISI_SI_fLi128ELi256ELNS4_4UMMA5MajorE0ELSO_0ELNSN_7ScaleInE0ELSP_0EEEEEENS4_6LayoutISC_NS5_IJNSA_ILi0EEEST_ST_EEEEENS5_IJNS4_10UnderscoreESW_SW_EEEEENS4_13SM90_TMA_LOADENS4_14ComposedLayoutINS4_7SwizzleILi2ELi4ELi3EEENS4_18smem_ptr_flag_bitsILi16EEENSS_INS5_IJNSA_ILi8EEESG_EEENS5_IJSG_SB_EEEEEEEvNS4_8identityESZ_S19_vS1A_EENS_8epilogue10collective18CollectiveEpilogueINS1C_23Sm100TmaWarpSpecializedILi4ELi2ELi64ELb1ELb0EEEJSH_NS5_IJNSS_ISE_SB_EENSS_INSA_ILi64EEESB_EEEEESI_SJ_SI_SJ_NS1C_6fusion15FusionCallbacksIS1G_NS1L_17LinearCombinationISI_fSI_fLNS_15FloatRoundStyleE2EEESH_S1K_JEEENS4_5SM1004TMEM4LOAD26SM100_TMEM_LOAD_32dp32b64xESZ_NS10_INS11_ILi3ELi4ELi3EEES14_NSS_INS5_IJS15_S1I_EEENS5_IJS1I_SB_EEEEEEENS4_39AutoVectorizingCopyWithAssumedAlignmentILi128EEENS4_14SM90_TMA_STOREES1Z_S21_S21_EEEvvEEEEvNT_6ParamsE) ;  /* 0xffffff4802807950 */ /* 0x000fea0003c3ffff */
.L_x_166:
[----:B------:R-:W-:-:S00]  /*b600*/  BRA `(.L_x_166) ;  /* 0xfffffffc00fc7947 */ /* 0x000fc0000383ffff */
[----:B------:R-:W-:-:S00]  /*b610*/  NOP ;  /* 0x0000000000007918 */ /* 0x000fc00000000000 */
        /* <DEDUP_REMOVED lines=14> */
.L_x_167:


//--------------------- .nv.global.init           --------------------------
	.section	.nv.global.init,"aw",@progbits
.nv.global.init:
	.type		$str$27,@object
	.size		$str$27,($str$28 - $str$27)
$str$27:
        /*0000*/ 	.byte	0x28, 0x61, 0x64, 0x64, 0x72, 0x65, 0x73, 0x73, 0x20, 0x26, 0x20, 0x6d, 0x61, 0x73, 0x6b, 0x29
        /*0010*/ 	.byte	0x20, 0x3d, 0x3d, 0x20, 0x30, 0x00
	.type		$str$28,@object
	.size		$str$28,($str$26 - $str$28)
$str$28:
        /*0016*/ 	.byte	0x2f, 0x74, 0x6d, 0x70, 0x2f, 0x63, 0x75, 0x74, 0x6c, 0x61, 0x73, 0x73, 0x5f, 0x73, 0x77, 0x65
        /*0026*/ 	.byte	0x65, 0x70, 0x5f, 0x73, 0x72, 0x63, 0x2f, 0x69, 0x6e, 0x63, 0x6c, 0x75, 0x64, 0x65, 0x2f, 0x63
        /*0036*/ 	.byte	0x75, 0x74, 0x65, 0x2f, 0x70, 0x6f, 0x69, 0x6e, 0x74, 0x65, 0x72, 0x5f, 0x66, 0x6c, 0x61, 0x67
        /*0046*/ 	.byte	0x67, 0x65, 0x64, 0x2e, 0x68, 0x70, 0x70, 0x00
	.type		$str$26,@object
	.size		$str$26,($str$25 - $str$26)
$str$26:
        /*004e*/ 	.byte	0x2f, 0x74, 0x6d, 0x70, 0x2f, 0x63, 0x75, 0x74, 0x6c, 0x61, 0x73, 0x73, 0x5f, 0x73, 0x77, 0x65
        /*005e*/ 	.byte	0x65, 0x70, 0x5f, 0x73, 0x72, 0x63, 0x2f, 0x69, 0x6e, 0x63, 0x6c, 0x75, 0x64, 0x65, 0x2f, 0x63
        /*006e*/ 	.byte	0x75, 0x74, 0x65, 0x2f, 0x61, 0x74, 0x6f, 0x6d, 0x2f, 0x63, 0x6f, 0x70, 0x79, 0x5f, 0x74, 0x72
        /*007e*/ 	.byte	0x61, 0x69, 0x74, 0x73, 0x5f, 0x73, 0x6d, 0x31, 0x30, 0x30, 0x2e, 0x68, 0x70, 0x70, 0x00
	.type		$str$25,@object
	.size		$str$25,(__unnamed_1 - $str$25)
$str$25:
        /*008d*/ 	.byte	0x28, 0x28, 0x75, 0x69, 0x6e, 0x74, 0x33, 0x32, 0x5f, 0x74, 0x28, 0x74, 0x68, 0x72, 0x65, 0x61
        /*009d*/ 	.byte	0x64, 0x49, 0x64, 0x78, 0x2e, 0x78, 0x29, 0x20, 0x2f, 0x20, 0x33, 0x32, 0x29, 0x20, 0x25, 0x20
        /*00ad*/ 	.byte	0x34, 0x29, 0x20, 0x3d, 0x3d, 0x20, 0x28, 0x28, 0x28, 0x74, 0x6d, 0x65, 0x6d, 0x5f, 0x61, 0x64
        /*00bd*/ 	.byte	0x64, 0x72, 0x20, 0x3e, 0x3e, 0x20, 0x31, 0x36, 0x29, 0x20, 0x2f, 0x20, 0x33, 0x32, 0x29, 0x20
        /*00cd*/ 	.byte	0x25, 0x20, 0x34, 0x29, 0x00
	.type		__unnamed_1,@object
	.size		__unnamed_1,(__unnamed_2 - __unnamed_1)
__unnamed_1:
        /*00d2*/ 	.byte	0x61, 0x75, 0x74, 0x6f, 0x20, 0x63, 0x75, 0x74, 0x65, 0x3a, 0x3a, 0x61, 0x73, 0x5f, 0x70, 0x6f
        /* <DEDUP_REMOVED lines=24> */
        /*0262*/ 	.byte	0x38, 0x31, 0x39, 0x32, 0x3e, 0x3e, 0x3e, 0x3e, 0x5d, 0x00
	.type		__unnamed_2,@object
	.size		__unnamed_2,(.L_2 - __unnamed_2)
__unnamed_2:
        /* <DEDUP_REMOVED lines=43> */
        /*051c*/ 	.byte	0x74, 0x65, 0x3a, 0x3a, 0x43, 0x3c, 0x30, 0x3e, 0x3e, 0x3e, 0x3e, 0x5d, 0x00
.L_2:


//--------------------- .nv.shared._ZN7cutlass13device_kernelINS_4gemm6kernel13GemmUniversalIN4cute5tupleIJiiiiEEENS1_10collective13CollectiveMmaINS1_35MainloopSm100TmaUmmaWarpSpecializedILi3ELi2ELi2ENS5_IJNS4_1CILi1EEESB_SB_EEEEENS5_IJNSA_ILi128EEENSA_ILi256EEENSA_ILi32EEEEEENS_10bfloat16_tENS5_IJlSB_lEEESI_SJ_NS4_8TiledMMAINS4_8MMA_AtomIJNS4_20SM100_MMA_F16BF16_SSISI_SI_fLi128ELi256ELNS4_4UMMA5MajorE0ELSO_0ELNSN_7ScaleInE0ELSP_0EEEEEENS4_6LayoutISC_NS5_IJNSA_ILi0EEEST_ST_EEEEENS5_IJNS4_10UnderscoreESW_SW_EEEEENS4_13SM90_TMA_LOADENS4_14ComposedLayoutINS4_7SwizzleILi2ELi4ELi3EEENS4_18smem_ptr_flag_bitsILi16EEENSS_INS5_IJNSA_ILi8EEESG_EEENS5_IJSG_SB_EEEEEEEvNS4_8identityESZ_S19_vS1A_EENS_8epilogue10collective18CollectiveEpilogueINS1C_23Sm100TmaWarpSpecializedILi4ELi2ELi64ELb1ELb0EEEJSH_NS5_IJNSS_ISE_SB_EENSS_INSA_ILi64EEESB_EEEEESI_SJ_SI_SJ_NS1C_6fusion15FusionCallbacksIS1G_NS1L_17LinearCombinationISI_fSI_fLNS_15FloatRoundStyleE2EEESH_S1K_JEEENS4_5SM1004TMEM4LOAD26SM100_TMEM_LOAD_32dp32b64xESZ_NS10_INS11_ILi3ELi4ELi3EEES14_NSS_INS5_IJS15_S1I_EEENS5_IJS1I_SB_EEEEEEENS4_39AutoVectorizingCopyWithAssumedAlignmentILi128EEENS4_14SM90_TMA_STOREES1Z_S21_S21_EEEvvEEEEvNT_6ParamsE --------------------------
	.section	.nv.shared._ZN7cutlass13device_kernelINS_4gemm6kernel13GemmUniversalIN4cute5tupleIJiiiiEEENS1_10collective13CollectiveMmaINS1_35MainloopSm100TmaUmmaWarpSpecializedILi3ELi2ELi2ENS5_IJNS4_1CILi1EEESB_SB_EEEEENS5_IJNSA_ILi128EEENSA_ILi256EEENSA_ILi32EEEEEENS_10bfloat16_tENS5_IJlSB_lEEESI_SJ_NS4_8TiledMMAINS4_8MMA_AtomIJNS4_20SM100_MMA_F16BF16_SSISI_SI_fLi128ELi256ELNS4_4UMMA5MajorE0ELSO_0ELNSN_7ScaleInE0ELSP_0EEEEEENS4_6LayoutISC_NS5_IJNSA_ILi0EEEST_ST_EEEEENS5_IJNS4_10UnderscoreESW_SW_EEEEENS4_13SM90_TMA_LOADENS4_14ComposedLayoutINS4_7SwizzleILi2ELi4ELi3EEENS4_18smem_ptr_flag_bitsILi16EEENSS_INS5_IJNSA_ILi8EEESG_EEENS5_IJSG_SB_EEEEEEEvNS4_8identityESZ_S19_vS1A_EENS_8epilogue10collective18CollectiveEpilogueINS1C_23Sm100TmaWarpSpecializedILi4ELi2ELi64ELb1ELb0EEEJSH_NS5_IJNSS_ISE_SB_EENSS_INSA_ILi64EEESB_EEEEESI_SJ_SI_SJ_NS1C_6fusion15FusionCallbacksIS1G_NS1L_17LinearCombinationISI_fSI_fLNS_15FloatRoundStyleE2EEESH_S1K_JEEENS4_5SM1004TMEM4LOAD26SM100_TMEM_LOAD_32dp32b64xESZ_NS10_INS11_ILi3ELi4ELi3EEES14_NSS_INS5_IJS15_S1I_EEENS5_IJS1I_SB_EEEEEEENS4_39AutoVectorizingCopyWithAssumedAlignmentILi128EEENS4_14SM90_TMA_STOREES1Z_S21_S21_EEEvvEEEEvNT_6ParamsE,"aw",@nobits
	.sectionflags	@""
	.align	16
	.zero		1024


//--------------------- .nv.shared.reserved.0     --------------------------
	.section	.nv.shared.reserved.0,"aw",@nobits
	.weak		__nv_reservedSMEM_offset_0_alias
	.size		__nv_reservedSMEM_offset_0_alias, 0, 64
	.other		__nv_reservedSMEM_offset_0_alias,@"STO_CUDA_RESERVED_SHARED STV_DEFAULT"
__nv_reservedSMEM_offset_0_alias:
	.zero		0
.nv.shared.reserved.0:
	.zero		64
	.weak		__nv_reservedSMEM_tcgen05_partition
	.type		__nv_reservedSMEM_tcgen05_partition,@object
	.size		__nv_reservedSMEM_tcgen05_partition,(.L_0 - __nv_reservedSMEM_tcgen05_partition)
__nv_reservedSMEM_tcgen05_partition:
	.zero		32
.L_0:


//--------------------- .nv.global                --------------------------
	.section	.nv.global,"aw",@nobits
.nv.global:
	.type		_ZN39_INTERNAL_3a96b157_4_k_cu_baf090ba_75744cute1_E,@object
	.size		_ZN39_INTERNAL_3a96b157_4_k_cu_baf090ba_75744cute1_E,(_ZN39_INTERNAL_3a96b157_4_k_cu_baf090ba_75744cuda3std3__45__cpo6cbeginE - _ZN39_INTERNAL_3a96b157_4_k_cu_baf090ba_75744cute1_E)
_ZN39_INTERNAL_3a96b157_4_k_cu_baf090ba_75744cute1_E:
	.zero		1
	.type		_ZN39_INTERNAL_3a96b157_4_k_cu_baf090ba_75744cuda3std3__45__cpo6cbeginE,@object
	.size		_ZN39_INTERNAL_3a96b157_4_k_cu_baf090ba_75744cuda3std3__45__cpo6cbeginE,(_ZN39_INTERNAL_3a96b157_4_k_cu_baf090ba_75744cuda3std3__48in_placeE - _ZN39_INTERNAL_3a96b157_4_k_cu_baf090ba_75744cuda3std3__45__cpo6cbeginE)
_ZN39_INTERNAL_3a96b157_4_k_cu_baf090ba_75744cuda3std3__45__cpo6cbeginE:
	.zero		1
	.type		_ZN39_INTERNAL_3a96b157_4_k_cu_baf090ba_75744cuda3std3__48in_placeE,@object
	.size		_ZN39_INTERNAL_3a96b157_4_k_cu_baf090ba_75744cuda3std3__48in_placeE,(_ZN39_INTERNAL_3a96b157_4_k_cu_baf090ba_75744cuda3std6ranges3__45__cpo9iter_moveE - _ZN39_INTERNAL_3a96b157_4_k_cu_baf090ba_75744cuda3std3__48in_placeE)
_ZN39_INTERNAL_3a96b157_4_k_cu_baf090ba_75744cuda3std3__48in_placeE:
	.zero		1
	.type		_ZN39_INTERNAL_3a96b157_4_k_cu_baf090ba_75744cuda3std6ranges3__45__cpo9iter_moveE,@object
	.size		_ZN39_INTERNAL_3a96b157_4_k_cu_baf090ba_75744cuda3std6ranges3__45__cpo9iter_moveE,(_ZN39_INTERNAL_3a96b157_4_k_cu_baf090ba_75744cuda3std3__45__cpo5beginE - _ZN39_INTERNAL_3a96b157_4_k_cu_baf090ba_75744cuda3std6ranges3__45__cpo9iter_moveE)
_ZN39_INTERNAL_3a96b157_4_k_cu_baf090ba_75744cuda3std6ranges3__45__cpo9iter_moveE:
	.zero		1
	.type		_ZN39_INTERNAL_3a96b157_4_k_cu_baf090ba_75744cuda3std3__45__cpo5beginE,@object
	.size		_ZN39_INTERNAL_3a96b157_4_k_cu_baf090ba_75744cuda3std3__45__cpo5beginE,(_ZN39_INTERNAL_3a96b157_4_k_cu_baf090ba_75744cuda3std3__441_GLOBAL__N__3a96b157_4_k_cu_baf090ba_75746ignoreE - _ZN39_INTERNAL_3a96b157_4_k_cu_baf090ba_75744cuda3std3__45__cpo5beginE)
_ZN39_INTERNAL_3a96b157_4_k_cu_baf090ba_75744cuda3std3__45__cpo5beginE:
	.zero		1
	.type		_ZN39_INTERNAL_3a96b157_4_k_cu_baf090ba_75744cuda3std3__441_GLOBAL__N__3a96b157_4_k_cu_baf090ba_75746ignoreE,@object
	.size		_ZN39_INTERNAL_3a96b157_4_k_cu_baf090ba_75744cuda3std3__441_GLOBAL__N__3a96b157_4_k_cu_baf090ba_75746ignoreE,(_ZN39_INTERNAL_3a96b157_4_k_cu_baf090ba_75744cute7productE - _ZN39_INTERNAL_3a96b157_4_k_cu_baf090ba_75744cuda3std3__441_GLOBAL__N__3a96b157_4_k_cu_baf090ba_75746ignoreE)
_ZN39_INTERNAL_3a96b157_4_k_cu_baf090ba_75744cuda3std3__441_GLOBAL__N__3a96b157_4_k_cu_baf090ba_75746ignoreE:
	.zero		1
	.type		_ZN39_INTERNAL_3a96b157_4_k_cu_baf090ba_75744cute7productE,@object
	.size		_ZN39_INTERNAL_3a96b157_4_k_cu_baf090ba_75744cute7productE,(_ZN39_INTERNAL_3a96b157_4_k_cu_baf090ba_75744cuda3std3__45__cpo3endE - _ZN39_INTERNAL_3a96b157_4_k_cu_baf090ba_75744cute7productE)
_ZN39_INTERNAL_3a96b157_4_k_cu_baf090ba_75744cute7productE:
	.zero		1
	.type		_ZN39_INTERNAL_3a96b157_4_k_cu_baf090ba_75744cuda3std3__45__cpo3endE,@object
	.size		_ZN39_INTERNAL_3a96b157_4_k_cu_baf090ba_75744cuda3std3__45__cpo3endE,(_ZN39_INTERNAL_3a96b157_4_k_cu_baf090ba_75744cuda3std3__419piecewise_constructE - _ZN39_INTERNAL_3a96b157_4_k_cu_baf090ba_75744cuda3std3__45__cpo3endE)
_ZN39_INTERNAL_3a96b157_4_k_cu_baf090ba_75744cuda3std3__45__cpo3endE:
	.zero		1
	.type		_ZN39_INTERNAL_3a96b157_4_k_cu_baf090ba_75744cuda3std3__419piecewise_constructE,@object
	.size		_ZN39_INTERNAL_3a96b157_4_k_cu_baf090ba_75744cuda3std3__419piecewise_constructE,(_ZN39_INTERNAL_3a96b157_4_k_cu_baf090ba_75744cuda3std3__45__cpo4cendE - _ZN39_INTERNAL_3a96b157_4_k_cu_baf090ba_75744cuda3std3__419piecewise_constructE)
_ZN39_INTERNAL_3a96b157_4_k_cu_baf090ba_75744cuda3std3__419piecewise_constructE:
	.zero		1
	.type		_ZN39_INTERNAL_3a96b157_4_k_cu_baf090ba_75744cuda3std3__45__cpo4cendE,@object
	.size		_ZN39_INTERNAL_3a96b157_4_k_cu_baf090ba_75744cuda3std3__45__cpo4cendE,(_ZN39_INTERNAL_3a96b157_4_k_cu_baf090ba_75744cuda3std6ranges3__45__cpo4swapE - _ZN39_INTERNAL_3a96b157_4_k_cu_baf090ba_75744cuda3std3__45__cpo4cendE)
_ZN39_INTERNAL_3a96b157_4_k_cu_baf090ba_75744cuda3std3__45__cpo4cendE:
	.zero		1
	.type		_ZN39_INTERNAL_3a96b157_4_k_cu_baf090ba_75744cuda3std6ranges3__45__cpo4swapE,@object
	.size		_ZN39_INTERNAL_3a96b157_4_k_cu_baf090ba_75744cuda3std6ranges3__45__cpo4swapE,(.L_10 - _ZN39_INTERNAL_3a96b157_4_k_cu_baf090ba_75744cuda3std6ranges3__45__cpo4swapE)
_ZN39_INTERNAL_3a96b157_4_k_cu_baf090ba_75744cuda3std6ranges3__45__cpo4swapE:
	.zero		1
.L_10:


//--------------------- .nv.constant0._ZN7cutlass13device_kernelINS_4gemm6kernel13GemmUniversalIN4cute5tupleIJiiiiEEENS1_10collective13CollectiveMmaINS1_35MainloopSm100TmaUmmaWarpSpecializedILi3ELi2ELi2ENS5_IJNS4_1CILi1EEESB_SB_EEEEENS5_IJNSA_ILi128EEENSA_ILi256EEENSA_ILi32EEEEEENS_10bfloat16_tENS5_IJlSB_lEEESI_SJ_NS4_8TiledMMAINS4_8MMA_AtomIJNS4_20SM100_MMA_F16BF16_SSISI_SI_fLi128ELi256ELNS4_4UMMA5MajorE0ELSO_0ELNSN_7ScaleInE0ELSP_0EEEEEENS4_6LayoutISC_NS5_IJNSA_ILi0EEEST_ST_EEEEENS5_IJNS4_10UnderscoreESW_SW_EEEEENS4_13SM90_TMA_LOADENS4_14ComposedLayoutINS4_7SwizzleILi2ELi4ELi3EEENS4_18smem_ptr_flag_bitsILi16EEENSS_INS5_IJNSA_ILi8EEESG_EEENS5_IJSG_SB_EEEEEEEvNS4_8identityESZ_S19_vS1A_EENS_8epilogue10collective18CollectiveEpilogueINS1C_23Sm100TmaWarpSpecializedILi4ELi2ELi64ELb1ELb0EEEJSH_NS5_IJNSS_ISE_SB_EENSS_INSA_ILi64EEESB_EEEEESI_SJ_SI_SJ_NS1C_6fusion15FusionCallbacksIS1G_NS1L_17LinearCombinationISI_fSI_fLNS_15FloatRoundStyleE2EEESH_S1K_JEEENS4_5SM1004TMEM4LOAD26SM100_TMEM_LOAD_32dp32b64xESZ_NS10_INS11_ILi3ELi4ELi3EEES14_NSS_INS5_IJS15_S1I_EEENS5_IJS1I_SB_EEEEEEENS4_39AutoVectorizingCopyWithAssumedAlignmentILi128EEENS4_14SM90_TMA_STOREES1Z_S21_S21_EEEvvEEEEvNT_6ParamsE --------------------------
	.section	.nv.constant0._ZN7cutlass13device_kernelINS_4gemm6kernel13GemmUniversalIN4cute5tupleIJiiiiEEENS1_10collective13CollectiveMmaINS1_35MainloopSm100TmaUmmaWarpSpecializedILi3ELi2ELi2ENS5_IJNS4_1CILi1EEESB_SB_EEEEENS5_IJNSA_ILi128EEENSA_ILi256EEENSA_ILi32EEEEEENS_10bfloat16_tENS5_IJlSB_lEEESI_SJ_NS4_8TiledMMAINS4_8MMA_AtomIJNS4_20SM100_MMA_F16BF16_SSISI_SI_fLi128ELi256ELNS4_4UMMA5MajorE0ELSO_0ELNSN_7ScaleInE0ELSP_0EEEEEENS4_6LayoutISC_NS5_IJNSA_ILi0EEEST_ST_EEEEENS5_IJNS4_10UnderscoreESW_SW_EEEEENS4_13SM90_TMA_LOADENS4_14ComposedLayoutINS4_7SwizzleILi2ELi4ELi3EEENS4_18smem_ptr_flag_bitsILi16EEENSS_INS5_IJNSA_ILi8EEESG_EEENS5_IJSG_SB_EEEEEEEvNS4_8identityESZ_S19_vS1A_EENS_8epilogue10collective18CollectiveEpilogueINS1C_23Sm100TmaWarpSpecializedILi4ELi2ELi64ELb1ELb0EEEJSH_NS5_IJNSS_ISE_SB_EENSS_INSA_ILi64EEESB_EEEEESI_SJ_SI_SJ_NS1C_6fusion15FusionCallbacksIS1G_NS1L_17LinearCombinationISI_fSI_fLNS_15FloatRoundStyleE2EEESH_S1K_JEEENS4_5SM1004TMEM4LOAD26SM100_TMEM_LOAD_32dp32b64xESZ_NS10_INS11_ILi3ELi4ELi3EEES14_NSS_INS5_IJS15_S1I_EEENS5_IJS1I_SB_EEEEEEENS4_39AutoVectorizingCopyWithAssumedAlignmentILi128EEENS4_14SM90_TMA_STOREES1Z_S21_S21_EEEvvEEEEvNT_6ParamsE,"a",@progbits
	.sectionflags	@""
	.align	4
.nv.constant0._ZN7cutlass13device_kernelINS_4gemm6kernel13GemmUniversalIN4cute5tupleIJiiiiEEENS1_10collective13CollectiveMmaINS1_35MainloopSm100TmaUmmaWarpSpecializedILi3ELi2ELi2ENS5_IJNS4_1CILi1EEESB_SB_EEEEENS5_IJNSA_ILi128EEENSA_ILi256EEENSA_ILi32EEEEEENS_10bfloat16_tENS5_IJlSB_lEEESI_SJ_NS4_8TiledMMAINS4_8MMA_AtomIJNS4_20SM100_MMA_F16BF16_SSISI_SI_fLi128ELi256ELNS4_4UMMA5MajorE0ELSO_0ELNSN_7ScaleInE0ELSP_0EEEEEENS4_6LayoutISC_NS5_IJNSA_ILi0EEEST_ST_EEEEENS5_IJNS4_10UnderscoreESW_SW_EEEEENS4_13SM90_TMA_LOADENS4_14ComposedLayoutINS4_7SwizzleILi2ELi4ELi3EEENS4_18smem_ptr_flag_bitsILi16EEENSS_INS5_IJNSA_ILi8EEESG_EEENS5_IJSG_SB_EEEEEEEvNS4_8identityESZ_S19_vS1A_EENS_8epilogue10collective18CollectiveEpilogueINS1C_23Sm100TmaWarpSpecializedILi4ELi2ELi64ELb1ELb0EEEJSH_NS5_IJNSS_ISE_SB_EENSS_INSA_ILi64EEESB_EEEEESI_SJ_SI_SJ_NS1C_6fusion15FusionCallbacksIS1G_NS1L_17LinearCombinationISI_fSI_fLNS_15FloatRoundStyleE2EEESH_S1K_JEEENS4_5SM1004TMEM4LOAD26SM100_TMEM_LOAD_32dp32b64xESZ_NS10_INS11_ILi3ELi4ELi3EEES14_NSS_INS5_IJS15_S1I_EEENS5_IJS1I_SB_EEEEEEENS4_39AutoVectorizingCopyWithAssumedAlignmentILi128EEENS4_14SM90_TMA_STOREES1Z_S21_S21_EEEvvEEEEvNT_6ParamsE:
	.zero		2944


//--------------------- SYMBOLS --------------------------

	.type		.nv.reservedSmem.offset0,@object
	.size		.nv.reservedSmem.offset0,0x4
	.type		.nv.reservedSmem.cap,@object
	.size		.nv.reservedSmem.cap,0x4
	.type		__assertfail,@function
